//
// Generated by NVIDIA NVVM Compiler
//
// Compiler Build ID: CL-36424714
// Cuda compilation tools, release 13.0, V13.0.88
// Based on NVVM 20.0.0
//

.version 9.0
.target sm_100
.address_size 64

	// .globl	_Z14matrixMulTiledPKfS0_Pfi
// _ZZ14matrixMulTiledPKfS0_PfiE2As has been demoted
// _ZZ14matrixMulTiledPKfS0_PfiE2Bs has been demoted

.visible .entry _Z14matrixMulTiledPKfS0_Pfi(
	.param .u64 .ptr .align 1 _Z14matrixMulTiledPKfS0_Pfi_param_0,
	.param .u64 .ptr .align 1 _Z14matrixMulTiledPKfS0_Pfi_param_1,
	.param .u64 .ptr .align 1 _Z14matrixMulTiledPKfS0_Pfi_param_2,
	.param .u32 _Z14matrixMulTiledPKfS0_Pfi_param_3
)
{
	.reg .pred 	%p<9>;
	.reg .b32 	%r<102>;
	.reg .b32 	%f<368>;
	.reg .b64 	%rd<48>;
	// demoted variable
	.shared .align 4 .b8 _ZZ14matrixMulTiledPKfS0_PfiE2As[1024];
	// demoted variable
	.shared .align 4 .b8 _ZZ14matrixMulTiledPKfS0_PfiE2Bs[1024];
	ld.param.u32 	%r33, [_Z14matrixMulTiledPKfS0_Pfi_param_3];
	mov.u32 	%r34, %ctaid.y;
	shl.b32 	%r35, %r34, 4;
	mov.u32 	%r1, %tid.y;
	add.s32 	%r2, %r35, %r1;
	mov.u32 	%r36, %ctaid.x;
	shl.b32 	%r3, %r36, 4;
	mov.u32 	%r4, %tid.x;
	add.s32 	%r5, %r3, %r4;
	shr.s32 	%r37, %r33, 31;
	shr.u32 	%r38, %r37, 28;
	add.s32 	%r39, %r33, %r38;
	shr.s32 	%r6, %r39, 4;
	setp.lt.s32 	%p1, %r33, 16;
	mov.f32 	%f367, 0f00000000;
	@%p1 bra 	$L__BB0_9;
	mad.lo.s32 	%r7, %r33, %r2, %r4;
	shl.b32 	%r41, %r1, 6;
	mov.u32 	%r42, _ZZ14matrixMulTiledPKfS0_PfiE2As;
	add.s32 	%r8, %r42, %r41;
	add.s32 	%r43, %r6, -1;
	setp.lt.u32 	%p2, %r43, 3;
	mov.f32 	%f367, 0f00000000;
	mov.b32 	%r101, 0;
	@%p2 bra 	$L__BB0_4;
	and.b32  	%r101, %r6, 134217724;
	neg.s32 	%r99, %r101;
	add.s32 	%r98, %r7, 32;
	add.s32 	%r45, %r1, 48;
	mad.lo.s32 	%r46, %r33, %r45, %r4;
	add.s32 	%r97, %r46, %r3;
	add.s32 	%r47, %r1, 32;
	mad.lo.s32 	%r48, %r33, %r47, %r4;
	add.s32 	%r96, %r48, %r3;
	add.s32 	%r49, %r1, 16;
	mad.lo.s32 	%r50, %r33, %r49, %r4;
	add.s32 	%r95, %r50, %r3;
	mad.lo.s32 	%r51, %r1, %r33, %r4;
	add.s32 	%r94, %r51, %r3;
	mov.f32 	%f367, 0f00000000;
$L__BB0_3:
	.pragma "nounroll";
	ld.param.u64 	%rd44, [_Z14matrixMulTiledPKfS0_Pfi_param_1];
	ld.param.u64 	%rd41, [_Z14matrixMulTiledPKfS0_Pfi_param_0];
	add.s32 	%r52, %r98, -32;
	cvta.to.global.u64 	%rd4, %rd41;
	mul.wide.u32 	%rd5, %r52, 4;
	add.s64 	%rd6, %rd4, %rd5;
	ld.global.f32 	%f14, [%rd6];
	shl.b32 	%r54, %r4, 2;
	add.s32 	%r55, %r8, %r54;
	st.shared.f32 	[%r55], %f14;
	cvta.to.global.u64 	%rd7, %rd44;
	mul.wide.u32 	%rd8, %r94, 4;
	add.s64 	%rd9, %rd7, %rd8;
	ld.global.f32 	%f15, [%rd9];
	mov.u32 	%r57, _ZZ14matrixMulTiledPKfS0_PfiE2Bs;
	add.s32 	%r58, %r57, %r54;
	add.s32 	%r59, %r58, %r41;
	st.shared.f32 	[%r59], %f15;
	bar.sync 	0;
	ld.shared.f32 	%f16, [%r8];
	ld.shared.f32 	%f17, [%r58];
	fma.rn.f32 	%f18, %f16, %f17, %f367;
	ld.shared.f32 	%f19, [%r8+4];
	ld.shared.f32 	%f20, [%r58+64];
	fma.rn.f32 	%f21, %f19, %f20, %f18;
	ld.shared.f32 	%f22, [%r8+8];
	ld.shared.f32 	%f23, [%r58+128];
	fma.rn.f32 	%f24, %f22, %f23, %f21;
	ld.shared.f32 	%f25, [%r8+12];
	ld.shared.f32 	%f26, [%r58+192];
	fma.rn.f32 	%f27, %f25, %f26, %f24;
	ld.shared.f32 	%f28, [%r8+16];
	ld.shared.f32 	%f29, [%r58+256];
	fma.rn.f32 	%f30, %f28, %f29, %f27;
	ld.shared.f32 	%f31, [%r8+20];
	ld.shared.f32 	%f32, [%r58+320];
	fma.rn.f32 	%f33, %f31, %f32, %f30;
	ld.shared.f32 	%f34, [%r8+24];
	ld.shared.f32 	%f35, [%r58+384];
	fma.rn.f32 	%f36, %f34, %f35, %f33;
	ld.shared.f32 	%f37, [%r8+28];
	ld.shared.f32 	%f38, [%r58+448];
	fma.rn.f32 	%f39, %f37, %f38, %f36;
	ld.shared.f32 	%f40, [%r8+32];
	ld.shared.f32 	%f41, [%r58+512];
	fma.rn.f32 	%f42, %f40, %f41, %f39;
	ld.shared.f32 	%f43, [%r8+36];
	ld.shared.f32 	%f44, [%r58+576];
	fma.rn.f32 	%f45, %f43, %f44, %f42;
	ld.shared.f32 	%f46, [%r8+40];
	ld.shared.f32 	%f47, [%r58+640];
	fma.rn.f32 	%f48, %f46, %f47, %f45;
	ld.shared.f32 	%f49, [%r8+44];
	ld.shared.f32 	%f50, [%r58+704];
	fma.rn.f32 	%f51, %f49, %f50, %f48;
	ld.shared.f32 	%f52, [%r8+48];
	ld.shared.f32 	%f53, [%r58+768];
	fma.rn.f32 	%f54, %f52, %f53, %f51;
	ld.shared.f32 	%f55, [%r8+52];
	ld.shared.f32 	%f56, [%r58+832];
	fma.rn.f32 	%f57, %f55, %f56, %f54;
	ld.shared.f32 	%f58, [%r8+56];
	ld.shared.f32 	%f59, [%r58+896];
	fma.rn.f32 	%f60, %f58, %f59, %f57;
	ld.shared.f32 	%f61, [%r8+60];
	ld.shared.f32 	%f62, [%r58+960];
	fma.rn.f32 	%f63, %f61, %f62, %f60;
	bar.sync 	0;
	add.s32 	%r60, %r98, -16;
	mul.wide.u32 	%rd10, %r60, 4;
	add.s64 	%rd11, %rd4, %rd10;
	ld.global.f32 	%f64, [%rd11];
	st.shared.f32 	[%r55], %f64;
	mul.wide.u32 	%rd12, %r95, 4;
	add.s64 	%rd13, %rd7, %rd12;
	ld.global.f32 	%f65, [%rd13];
	st.shared.f32 	[%r59], %f65;
	bar.sync 	0;
	ld.shared.f32 	%f66, [%r8];
	ld.shared.f32 	%f67, [%r58];
	fma.rn.f32 	%f68, %f66, %f67, %f63;
	ld.shared.f32 	%f69, [%r8+4];
	ld.shared.f32 	%f70, [%r58+64];
	fma.rn.f32 	%f71, %f69, %f70, %f68;
	ld.shared.f32 	%f72, [%r8+8];
	ld.shared.f32 	%f73, [%r58+128];
	fma.rn.f32 	%f74, %f72, %f73, %f71;
	ld.shared.f32 	%f75, [%r8+12];
	ld.shared.f32 	%f76, [%r58+192];
	fma.rn.f32 	%f77, %f75, %f76, %f74;
	ld.shared.f32 	%f78, [%r8+16];
	ld.shared.f32 	%f79, [%r58+256];
	fma.rn.f32 	%f80, %f78, %f79, %f77;
	ld.shared.f32 	%f81, [%r8+20];
	ld.shared.f32 	%f82, [%r58+320];
	fma.rn.f32 	%f83, %f81, %f82, %f80;
	ld.shared.f32 	%f84, [%r8+24];
	ld.shared.f32 	%f85, [%r58+384];
	fma.rn.f32 	%f86, %f84, %f85, %f83;
	ld.shared.f32 	%f87, [%r8+28];
	ld.shared.f32 	%f88, [%r58+448];
	fma.rn.f32 	%f89, %f87, %f88, %f86;
	ld.shared.f32 	%f90, [%r8+32];
	ld.shared.f32 	%f91, [%r58+512];
	fma.rn.f32 	%f92, %f90, %f91, %f89;
	ld.shared.f32 	%f93, [%r8+36];
	ld.shared.f32 	%f94, [%r58+576];
	fma.rn.f32 	%f95, %f93, %f94, %f92;
	ld.shared.f32 	%f96, [%r8+40];
	ld.shared.f32 	%f97, [%r58+640];
	fma.rn.f32 	%f98, %f96, %f97, %f95;
	ld.shared.f32 	%f99, [%r8+44];
	ld.shared.f32 	%f100, [%r58+704];
	fma.rn.f32 	%f101, %f99, %f100, %f98;
	ld.shared.f32 	%f102, [%r8+48];
	ld.shared.f32 	%f103, [%r58+768];
	fma.rn.f32 	%f104, %f102, %f103, %f101;
	ld.shared.f32 	%f105, [%r8+52];
	ld.shared.f32 	%f106, [%r58+832];
	fma.rn.f32 	%f107, %f105, %f106, %f104;
	ld.shared.f32 	%f108, [%r8+56];
	ld.shared.f32 	%f109, [%r58+896];
	fma.rn.f32 	%f110, %f108, %f109, %f107;
	ld.shared.f32 	%f111, [%r8+60];
	ld.shared.f32 	%f112, [%r58+960];
	fma.rn.f32 	%f113, %f111, %f112, %f110;
	bar.sync 	0;
	add.s32 	%r61, %r98, 16;
	mul.wide.u32 	%rd14, %r98, 4;
	add.s64 	%rd15, %rd4, %rd14;
	ld.global.f32 	%f114, [%rd15];
	st.shared.f32 	[%r55], %f114;
	mul.wide.u32 	%rd16, %r96, 4;
	add.s64 	%rd17, %rd7, %rd16;
	ld.global.f32 	%f115, [%rd17];
	st.shared.f32 	[%r59], %f115;
	bar.sync 	0;
	ld.shared.f32 	%f116, [%r8];
	ld.shared.f32 	%f117, [%r58];
	fma.rn.f32 	%f118, %f116, %f117, %f113;
	ld.shared.f32 	%f119, [%r8+4];
	ld.shared.f32 	%f120, [%r58+64];
	fma.rn.f32 	%f121, %f119, %f120, %f118;
	ld.shared.f32 	%f122, [%r8+8];
	ld.shared.f32 	%f123, [%r58+128];
	fma.rn.f32 	%f124, %f122, %f123, %f121;
	ld.shared.f32 	%f125, [%r8+12];
	ld.shared.f32 	%f126, [%r58+192];
	fma.rn.f32 	%f127, %f125, %f126, %f124;
	ld.shared.f32 	%f128, [%r8+16];
	ld.shared.f32 	%f129, [%r58+256];
	fma.rn.f32 	%f130, %f128, %f129, %f127;
	ld.shared.f32 	%f131, [%r8+20];
	ld.shared.f32 	%f132, [%r58+320];
	fma.rn.f32 	%f133, %f131, %f132, %f130;
	ld.shared.f32 	%f134, [%r8+24];
	ld.shared.f32 	%f135, [%r58+384];
	fma.rn.f32 	%f136, %f134, %f135, %f133;
	ld.shared.f32 	%f137, [%r8+28];
	ld.shared.f32 	%f138, [%r58+448];
	fma.rn.f32 	%f139, %f137, %f138, %f136;
	ld.shared.f32 	%f140, [%r8+32];
	ld.shared.f32 	%f141, [%r58+512];
	fma.rn.f32 	%f142, %f140, %f141, %f139;
	ld.shared.f32 	%f143, [%r8+36];
	ld.shared.f32 	%f144, [%r58+576];
	fma.rn.f32 	%f145, %f143, %f144, %f142;
	ld.shared.f32 	%f146, [%r8+40];
	ld.shared.f32 	%f147, [%r58+640];
	fma.rn.f32 	%f148, %f146, %f147, %f145;
	ld.shared.f32 	%f149, [%r8+44];
	ld.shared.f32 	%f150, [%r58+704];
	fma.rn.f32 	%f151, %f149, %f150, %f148;
	ld.shared.f32 	%f152, [%r8+48];
	ld.shared.f32 	%f153, [%r58+768];
	fma.rn.f32 	%f154, %f152, %f153, %f151;
	ld.shared.f32 	%f155, [%r8+52];
	ld.shared.f32 	%f156, [%r58+832];
	fma.rn.f32 	%f157, %f155, %f156, %f154;
	ld.shared.f32 	%f158, [%r8+56];
	ld.shared.f32 	%f159, [%r58+896];
	fma.rn.f32 	%f160, %f158, %f159, %f157;
	ld.shared.f32 	%f161, [%r8+60];
	ld.shared.f32 	%f162, [%r58+960];
	fma.rn.f32 	%f163, %f161, %f162, %f160;
	bar.sync 	0;
	mul.wide.u32 	%rd18, %r61, 4;
	add.s64 	%rd19, %rd4, %rd18;
	ld.global.f32 	%f164, [%rd19];
	st.shared.f32 	[%r55], %f164;
	mul.wide.u32 	%rd20, %r97, 4;
	add.s64 	%rd21, %rd7, %rd20;
	ld.global.f32 	%f165, [%rd21];
	st.shared.f32 	[%r59], %f165;
	bar.sync 	0;
	ld.shared.f32 	%f166, [%r8];
	ld.shared.f32 	%f167, [%r58];
	fma.rn.f32 	%f168, %f166, %f167, %f163;
	ld.shared.f32 	%f169, [%r8+4];
	ld.shared.f32 	%f170, [%r58+64];
	fma.rn.f32 	%f171, %f169, %f170, %f168;
	ld.shared.f32 	%f172, [%r8+8];
	ld.shared.f32 	%f173, [%r58+128];
	fma.rn.f32 	%f174, %f172, %f173, %f171;
	ld.shared.f32 	%f175, [%r8+12];
	ld.shared.f32 	%f176, [%r58+192];
	fma.rn.f32 	%f177, %f175, %f176, %f174;
	ld.shared.f32 	%f178, [%r8+16];
	ld.shared.f32 	%f179, [%r58+256];
	fma.rn.f32 	%f180, %f178, %f179, %f177;
	ld.shared.f32 	%f181, [%r8+20];
	ld.shared.f32 	%f182, [%r58+320];
	fma.rn.f32 	%f183, %f181, %f182, %f180;
	ld.shared.f32 	%f184, [%r8+24];
	ld.shared.f32 	%f185, [%r58+384];
	fma.rn.f32 	%f186, %f184, %f185, %f183;
	ld.shared.f32 	%f187, [%r8+28];
	ld.shared.f32 	%f188, [%r58+448];
	fma.rn.f32 	%f189, %f187, %f188, %f186;
	ld.shared.f32 	%f190, [%r8+32];
	ld.shared.f32 	%f191, [%r58+512];
	fma.rn.f32 	%f192, %f190, %f191, %f189;
	ld.shared.f32 	%f193, [%r8+36];
	ld.shared.f32 	%f194, [%r58+576];
	fma.rn.f32 	%f195, %f193, %f194, %f192;
	ld.shared.f32 	%f196, [%r8+40];
	ld.shared.f32 	%f197, [%r58+640];
	fma.rn.f32 	%f198, %f196, %f197, %f195;
	ld.shared.f32 	%f199, [%r8+44];
	ld.shared.f32 	%f200, [%r58+704];
	fma.rn.f32 	%f201, %f199, %f200, %f198;
	ld.shared.f32 	%f202, [%r8+48];
	ld.shared.f32 	%f203, [%r58+768];
	fma.rn.f32 	%f204, %f202, %f203, %f201;
	ld.shared.f32 	%f205, [%r8+52];
	ld.shared.f32 	%f206, [%r58+832];
	fma.rn.f32 	%f207, %f205, %f206, %f204;
	ld.shared.f32 	%f208, [%r8+56];
	ld.shared.f32 	%f209, [%r58+896];
	fma.rn.f32 	%f210, %f208, %f209, %f207;
	ld.shared.f32 	%f211, [%r8+60];
	ld.shared.f32 	%f212, [%r58+960];
	fma.rn.f32 	%f367, %f211, %f212, %f210;
	bar.sync 	0;
	add.s32 	%r99, %r99, 4;
	add.s32 	%r98, %r98, 64;
	shl.b32 	%r62, %r33, 6;
	add.s32 	%r97, %r97, %r62;
	add.s32 	%r96, %r96, %r62;
	add.s32 	%r95, %r95, %r62;
	add.s32 	%r94, %r94, %r62;
	setp.ne.s32 	%p3, %r99, 0;
	@%p3 bra 	$L__BB0_3;
$L__BB0_4:
	and.b32  	%r29, %r6, 3;
	setp.eq.s32 	%p4, %r29, 0;
	@%p4 bra 	$L__BB0_9;
	setp.eq.s32 	%p5, %r29, 1;
	@%p5 bra 	$L__BB0_7;
	ld.param.u64 	%rd45, [_Z14matrixMulTiledPKfS0_Pfi_param_1];
	ld.param.u64 	%rd42, [_Z14matrixMulTiledPKfS0_Pfi_param_0];
	shl.b32 	%r63, %r101, 4;
	add.s32 	%r64, %r7, %r63;
	cvta.to.global.u64 	%rd22, %rd42;
	mul.wide.u32 	%rd23, %r64, 4;
	add.s64 	%rd24, %rd22, %rd23;
	ld.global.f32 	%f214, [%rd24];
	shl.b32 	%r66, %r4, 2;
	add.s32 	%r67, %r8, %r66;
	st.shared.f32 	[%r67], %f214;
	add.s32 	%r68, %r63, %r1;
	mad.lo.s32 	%r69, %r68, %r33, %r5;
	cvta.to.global.u64 	%rd25, %rd45;
	mul.wide.u32 	%rd26, %r69, 4;
	add.s64 	%rd27, %rd25, %rd26;
	ld.global.f32 	%f215, [%rd27];
	mov.u32 	%r71, _ZZ14matrixMulTiledPKfS0_PfiE2Bs;
	add.s32 	%r72, %r71, %r66;
	add.s32 	%r73, %r72, %r41;
	st.shared.f32 	[%r73], %f215;
	bar.sync 	0;
	ld.shared.f32 	%f216, [%r8];
	ld.shared.f32 	%f217, [%r72];
	fma.rn.f32 	%f218, %f216, %f217, %f367;
	ld.shared.f32 	%f219, [%r8+4];
	ld.shared.f32 	%f220, [%r72+64];
	fma.rn.f32 	%f221, %f219, %f220, %f218;
	ld.shared.f32 	%f222, [%r8+8];
	ld.shared.f32 	%f223, [%r72+128];
	fma.rn.f32 	%f224, %f222, %f223, %f221;
	ld.shared.f32 	%f225, [%r8+12];
	ld.shared.f32 	%f226, [%r72+192];
	fma.rn.f32 	%f227, %f225, %f226, %f224;
	ld.shared.f32 	%f228, [%r8+16];
	ld.shared.f32 	%f229, [%r72+256];
	fma.rn.f32 	%f230, %f228, %f229, %f227;
	ld.shared.f32 	%f231, [%r8+20];
	ld.shared.f32 	%f232, [%r72+320];
	fma.rn.f32 	%f233, %f231, %f232, %f230;
	ld.shared.f32 	%f234, [%r8+24];
	ld.shared.f32 	%f235, [%r72+384];
	fma.rn.f32 	%f236, %f234, %f235, %f233;
	ld.shared.f32 	%f237, [%r8+28];
	ld.shared.f32 	%f238, [%r72+448];
	fma.rn.f32 	%f239, %f237, %f238, %f236;
	ld.shared.f32 	%f240, [%r8+32];
	ld.shared.f32 	%f241, [%r72+512];
	fma.rn.f32 	%f242, %f240, %f241, %f239;
	ld.shared.f32 	%f243, [%r8+36];
	ld.shared.f32 	%f244, [%r72+576];
	fma.rn.f32 	%f245, %f243, %f244, %f242;
	ld.shared.f32 	%f246, [%r8+40];
	ld.shared.f32 	%f247, [%r72+640];
	fma.rn.f32 	%f248, %f246, %f247, %f245;
	ld.shared.f32 	%f249, [%r8+44];
	ld.shared.f32 	%f250, [%r72+704];
	fma.rn.f32 	%f251, %f249, %f250, %f248;
	ld.shared.f32 	%f252, [%r8+48];
	ld.shared.f32 	%f253, [%r72+768];
	fma.rn.f32 	%f254, %f252, %f253, %f251;
	ld.shared.f32 	%f255, [%r8+52];
	ld.shared.f32 	%f256, [%r72+832];
	fma.rn.f32 	%f257, %f255, %f256, %f254;
	ld.shared.f32 	%f258, [%r8+56];
	ld.shared.f32 	%f259, [%r72+896];
	fma.rn.f32 	%f260, %f258, %f259, %f257;
	ld.shared.f32 	%f261, [%r8+60];
	ld.shared.f32 	%f262, [%r72+960];
	fma.rn.f32 	%f263, %f261, %f262, %f260;
	bar.sync 	0;
	add.s32 	%r74, %r64, 16;
	mul.wide.u32 	%rd28, %r74, 4;
	add.s64 	%rd29, %rd22, %rd28;
	ld.global.f32 	%f264, [%rd29];
	st.shared.f32 	[%r67], %f264;
	add.s32 	%r75, %r68, 16;
	mad.lo.s32 	%r76, %r75, %r33, %r5;
	mul.wide.u32 	%rd30, %r76, 4;
	add.s64 	%rd31, %rd25, %rd30;
	ld.global.f32 	%f265, [%rd31];
	st.shared.f32 	[%r73], %f265;
	bar.sync 	0;
	ld.shared.f32 	%f266, [%r8];
	ld.shared.f32 	%f267, [%r72];
	fma.rn.f32 	%f268, %f266, %f267, %f263;
	ld.shared.f32 	%f269, [%r8+4];
	ld.shared.f32 	%f270, [%r72+64];
	fma.rn.f32 	%f271, %f269, %f270, %f268;
	ld.shared.f32 	%f272, [%r8+8];
	ld.shared.f32 	%f273, [%r72+128];
	fma.rn.f32 	%f274, %f272, %f273, %f271;
	ld.shared.f32 	%f275, [%r8+12];
	ld.shared.f32 	%f276, [%r72+192];
	fma.rn.f32 	%f277, %f275, %f276, %f274;
	ld.shared.f32 	%f278, [%r8+16];
	ld.shared.f32 	%f279, [%r72+256];
	fma.rn.f32 	%f280, %f278, %f279, %f277;
	ld.shared.f32 	%f281, [%r8+20];
	ld.shared.f32 	%f282, [%r72+320];
	fma.rn.f32 	%f283, %f281, %f282, %f280;
	ld.shared.f32 	%f284, [%r8+24];
	ld.shared.f32 	%f285, [%r72+384];
	fma.rn.f32 	%f286, %f284, %f285, %f283;
	ld.shared.f32 	%f287, [%r8+28];
	ld.shared.f32 	%f288, [%r72+448];
	fma.rn.f32 	%f289, %f287, %f288, %f286;
	ld.shared.f32 	%f290, [%r8+32];
	ld.shared.f32 	%f291, [%r72+512];
	fma.rn.f32 	%f292, %f290, %f291, %f289;
	ld.shared.f32 	%f293, [%r8+36];
	ld.shared.f32 	%f294, [%r72+576];
	fma.rn.f32 	%f295, %f293, %f294, %f292;
	ld.shared.f32 	%f296, [%r8+40];
	ld.shared.f32 	%f297, [%r72+640];
	fma.rn.f32 	%f298, %f296, %f297, %f295;
	ld.shared.f32 	%f299, [%r8+44];
	ld.shared.f32 	%f300, [%r72+704];
	fma.rn.f32 	%f301, %f299, %f300, %f298;
	ld.shared.f32 	%f302, [%r8+48];
	ld.shared.f32 	%f303, [%r72+768];
	fma.rn.f32 	%f304, %f302, %f303, %f301;
	ld.shared.f32 	%f305, [%r8+52];
	ld.shared.f32 	%f306, [%r72+832];
	fma.rn.f32 	%f307, %f305, %f306, %f304;
	ld.shared.f32 	%f308, [%r8+56];
	ld.shared.f32 	%f309, [%r72+896];
	fma.rn.f32 	%f310, %f308, %f309, %f307;
	ld.shared.f32 	%f311, [%r8+60];
	ld.shared.f32 	%f312, [%r72+960];
	fma.rn.f32 	%f367, %f311, %f312, %f310;
	bar.sync 	0;
	add.s32 	%r101, %r101, 2;
$L__BB0_7:
	and.b32  	%r77, %r6, 1;
	setp.eq.b32 	%p6, %r77, 1;
	not.pred 	%p7, %p6;
	@%p7 bra 	$L__BB0_9;
	ld.param.u64 	%rd46, [_Z14matrixMulTiledPKfS0_Pfi_param_1];
	ld.param.u64 	%rd43, [_Z14matrixMulTiledPKfS0_Pfi_param_0];
	shl.b32 	%r78, %r101, 4;
	add.s32 	%r79, %r7, %r78;
	cvta.to.global.u64 	%rd32, %rd43;
	mul.wide.u32 	%rd33, %r79, 4;
	add.s64 	%rd34, %rd32, %rd33;
	ld.global.f32 	%f313, [%rd34];
	shl.b32 	%r81, %r4, 2;
	add.s32 	%r82, %r8, %r81;
	st.shared.f32 	[%r82], %f313;
	add.s32 	%r83, %r78, %r1;
	mad.lo.s32 	%r84, %r83, %r33, %r5;
	cvta.to.global.u64 	%rd35, %rd46;
	mul.wide.u32 	%rd36, %r84, 4;
	add.s64 	%rd37, %rd35, %rd36;
	ld.global.f32 	%f314, [%rd37];
	mov.u32 	%r86, _ZZ14matrixMulTiledPKfS0_PfiE2Bs;
	add.s32 	%r87, %r86, %r81;
	add.s32 	%r88, %r87, %r41;
	st.shared.f32 	[%r88], %f314;
	bar.sync 	0;
	ld.shared.f32 	%f315, [%r8];
	ld.shared.f32 	%f316, [%r87];
	fma.rn.f32 	%f317, %f315, %f316, %f367;
	ld.shared.f32 	%f318, [%r8+4];
	ld.shared.f32 	%f319, [%r87+64];
	fma.rn.f32 	%f320, %f318, %f319, %f317;
	ld.shared.f32 	%f321, [%r8+8];
	ld.shared.f32 	%f322, [%r87+128];
	fma.rn.f32 	%f323, %f321, %f322, %f320;
	ld.shared.f32 	%f324, [%r8+12];
	ld.shared.f32 	%f325, [%r87+192];
	fma.rn.f32 	%f326, %f324, %f325, %f323;
	ld.shared.f32 	%f327, [%r8+16];
	ld.shared.f32 	%f328, [%r87+256];
	fma.rn.f32 	%f329, %f327, %f328, %f326;
	ld.shared.f32 	%f330, [%r8+20];
	ld.shared.f32 	%f331, [%r87+320];
	fma.rn.f32 	%f332, %f330, %f331, %f329;
	ld.shared.f32 	%f333, [%r8+24];
	ld.shared.f32 	%f334, [%r87+384];
	fma.rn.f32 	%f335, %f333, %f334, %f332;
	ld.shared.f32 	%f336, [%r8+28];
	ld.shared.f32 	%f337, [%r87+448];
	fma.rn.f32 	%f338, %f336, %f337, %f335;
	ld.shared.f32 	%f339, [%r8+32];
	ld.shared.f32 	%f340, [%r87+512];
	fma.rn.f32 	%f341, %f339, %f340, %f338;
	ld.shared.f32 	%f342, [%r8+36];
	ld.shared.f32 	%f343, [%r87+576];
	fma.rn.f32 	%f344, %f342, %f343, %f341;
	ld.shared.f32 	%f345, [%r8+40];
	ld.shared.f32 	%f346, [%r87+640];
	fma.rn.f32 	%f347, %f345, %f346, %f344;
	ld.shared.f32 	%f348, [%r8+44];
	ld.shared.f32 	%f349, [%r87+704];
	fma.rn.f32 	%f350, %f348, %f349, %f347;
	ld.shared.f32 	%f351, [%r8+48];
	ld.shared.f32 	%f352, [%r87+768];
	fma.rn.f32 	%f353, %f351, %f352, %f350;
	ld.shared.f32 	%f354, [%r8+52];
	ld.shared.f32 	%f355, [%r87+832];
	fma.rn.f32 	%f356, %f354, %f355, %f353;
	ld.shared.f32 	%f357, [%r8+56];
	ld.shared.f32 	%f358, [%r87+896];
	fma.rn.f32 	%f359, %f357, %f358, %f356;
	ld.shared.f32 	%f360, [%r8+60];
	ld.shared.f32 	%f361, [%r87+960];
	fma.rn.f32 	%f367, %f360, %f361, %f359;
	bar.sync 	0;
$L__BB0_9:
	max.s32 	%r92, %r2, %r5;
	setp.ge.s32 	%p8, %r92, %r33;
	@%p8 bra 	$L__BB0_11;
	ld.param.u64 	%rd47, [_Z14matrixMulTiledPKfS0_Pfi_param_2];
	mad.lo.s32 	%r93, %r33, %r2, %r5;
	cvta.to.global.u64 	%rd38, %rd47;
	mul.wide.s32 	%rd39, %r93, 4;
	add.s64 	%rd40, %rd38, %rd39;
	st.global.f32 	[%rd40], %f367;
$L__BB0_11:
	ret;

}


// ===== COMPILED SASS (sm_100) =====

	.target	sm_100

	.elftype	@"ET_EXEC"


//--------------------- .note.nv.tkinfo           --------------------------
	.section	.note.nv.tkinfo,"",@"SHT_NOTE"
	.sectionflags	@"SHF_NOTE_NV_TKINFO"
	.tkinfo
        /*0018*/ 	.word	0x00000002
        /*0030*/ 	.string	""
        /*0030*/ 	.string	"ptxas"
        /*0030*/ 	.string	"Cuda compilation tools, release 13.0, V13.0.88"
        /*0030*/ 	.string	"Build cuda_13.0.r13.0/compiler.36424714_0"
        /*0030*/ 	.string	"-arch sm_100 -m 64 "



//--------------------- .note.nv.cuinfo           --------------------------
	.section	.note.nv.cuinfo,"",@"SHT_NOTE"
	.sectionflags	@"SHF_NOTE_NV_CUINFO"
        /*0018*/ 	.short	0x0002
        /*001a*/ 	.short	0x0064
        /*001c*/ 	.short	0x0082
	.zero		2


//--------------------- .nv.info                  --------------------------
	.section	.nv.info,"",@"SHT_CUDA_INFO"
	.align	4


	//----- nvinfo : EIATTR_REGCOUNT
	.align		4
        /*0000*/ 	.byte	0x04, 0x2f
        /*0002*/ 	.short	(.L_1 - .L_0)
	.align		4
.L_0:
        /*0004*/ 	.word	index@(_Z14matrixMulTiledPKfS0_Pfi)
        /*0008*/ 	.word	0x00000028


	//----- nvinfo : EIATTR_FRAME_SIZE
	.align		4
.L_1:
        /*000c*/ 	.byte	0x04, 0x11
        /*000e*/ 	.short	(.L_3 - .L_2)
	.align		4
.L_2:
        /*0010*/ 	.word	index@(_Z14matrixMulTiledPKfS0_Pfi)
        /*0014*/ 	.word	0x00000000


	//----- nvinfo : EIATTR_MIN_STACK_SIZE
	.align		4
.L_3:
        /*0018*/ 	.byte	0x04, 0x12
        /*001a*/ 	.short	(.L_5 - .L_4)
	.align		4
.L_4:
        /*001c*/ 	.word	index@(_Z14matrixMulTiledPKfS0_Pfi)
        /*0020*/ 	.word	0x00000000
.L_5:


//--------------------- .nv.compat                --------------------------
	.section	.nv.compat,"",@"SHT_CUDA_COMPAT_INFO"
	.align	4
        /*0000*/ 	.byte	0x02, 0x09, 0x00, 0x00, 0x02, 0x02, 0x01, 0x00, 0x02, 0x05, 0x05, 0x00, 0x03, 0x07, 0x01, 0x01
        /*0010*/ 	.byte	0x02, 0x03, 0x00, 0x00, 0x02, 0x06, 0x01, 0x00, 0x04, 0x0b, 0x08, 0x00, 0x09, 0x00, 0x00, 0x00
        /*0020*/ 	.byte	0x00, 0x00, 0x00, 0x00


//--------------------- .nv.info._Z14matrixMulTiledPKfS0_Pfi --------------------------
	.section	.nv.info._Z14matrixMulTiledPKfS0_Pfi,"",@"SHT_CUDA_INFO"
	.sectionflags	@""
	.align	4


	//----- nvinfo : EIATTR_CUDA_API_VERSION
	.align		4
        /*0000*/ 	.byte	0x04, 0x37
        /*0002*/ 	.short	(.L_7 - .L_6)
.L_6:
        /*0004*/ 	.word	0x00000082


	//----- nvinfo : EIATTR_KPARAM_INFO
	.align		4
.L_7:
        /*0008*/ 	.byte	0x04, 0x17
        /*000a*/ 	.short	(.L_9 - .L_8)
.L_8:
        /*000c*/ 	.word	0x00000000
        /*0010*/ 	.short	0x0003
        /*0012*/ 	.short	0x0018
        /*0014*/ 	.byte	0x00, 0xf0, 0x11, 0x00


	//----- nvinfo : EIATTR_KPARAM_INFO
	.align		4
.L_9:
        /*0018*/ 	.byte	0x04, 0x17
        /*001a*/ 	.short	(.L_11 - .L_10)
.L_10:
        /*001c*/ 	.word	0x00000000
        /*0020*/ 	.short	0x0002
        /*0022*/ 	.short	0x0010
        /*0024*/ 	.byte	0x00, 0xf5, 0x21, 0x00


	//----- nvinfo : EIATTR_KPARAM_INFO
	.align		4
.L_11:
        /*0028*/ 	.byte	0x04, 0x17
        /*002a*/ 	.short	(.L_13 - .L_12)
.L_12:
        /*002c*/ 	.word	0x00000000
        /*0030*/ 	.short	0x0001
        /*0032*/ 	.short	0x0008
        /*0034*/ 	.byte	0x00, 0xf5, 0x21, 0x00


	//----- nvinfo : EIATTR_KPARAM_INFO
	.align		4
.L_13:
        /*0038*/ 	.byte	0x04, 0x17
        /*003a*/ 	.short	(.L_15 - .L_14)
.L_14:
        /*003c*/ 	.word	0x00000000
        /*0040*/ 	.short	0x0000
        /*0042*/ 	.short	0x0000
        /*0044*/ 	.byte	0x00, 0xf5, 0x21, 0x00


	//----- nvinfo : EIATTR_SPARSE_MMA_MASK
	.align		4
.L_15:
        /*0048*/ 	.byte	0x03, 0x50
        /*004a*/ 	.short	0x0000


	//----- nvinfo : EIATTR_MAXREG_COUNT
	.align		4
        /*004c*/ 	.byte	0x03, 0x1b
        /*004e*/ 	.short	0x00ff


	//----- nvinfo : EIATTR_NUM_BARRIERS
	.align		4
        /*0050*/ 	.byte	0x02, 0x4c
        /*0052*/ 	.byte	0x01
	.zero		1


	//----- nvinfo : EIATTR_MERCURY_ISA_VERSION
	.align		4
        /*0054*/ 	.byte	0x03, 0x5f
        /*0056*/ 	.short	0x0101


	//----- nvinfo : EIATTR_VRC_CTA_INIT_COUNT
	.align		4
        /*0058*/ 	.byte	0x02, 0x4a
	.zero		1
	.zero		1


	//----- nvinfo : EIATTR_EXIT_INSTR_OFFSETS
	.align		4
        /*005c*/ 	.byte	0x04, 0x1c
        /*005e*/ 	.short	(.L_17 - .L_16)


	//   ....[0]....
.L_16:
        /*0060*/ 	.word	0x000018f0


	//   ....[1]....
        /*0064*/ 	.word	0x00001940


	//----- nvinfo : EIATTR_CBANK_PARAM_SIZE
	.align		4
.L_17:
        /*0068*/ 	.byte	0x03, 0x19
        /*006a*/ 	.short	0x001c


	//----- nvinfo : EIATTR_PARAM_CBANK
	.align		4
        /*006c*/ 	.byte	0x04, 0x0a
        /*006e*/ 	.short	(.L_19 - .L_18)
	.align		4
.L_18:
        /*0070*/ 	.word	index@(.nv.constant0._Z14matrixMulTiledPKfS0_Pfi)
        /*0074*/ 	.short	0x0380
        /*0076*/ 	.short	0x001c


	//----- nvinfo : EIATTR_SW_WAR
	.align		4
.L_19:
        /*0078*/ 	.byte	0x04, 0x36
        /*007a*/ 	.short	(.L_21 - .L_20)
.L_20:
        /*007c*/ 	.word	0x00000008
.L_21:


//--------------------- .nv.callgraph             --------------------------
	.section	.nv.callgraph,"",@"SHT_CUDA_CALLGRAPH"
	.align	4
	.sectionentsize	8
	.align		4
        /*0000*/ 	.word	0x00000000
	.align		4
        /*0004*/ 	.word	0xffffffff
	.align		4
        /*0008*/ 	.word	0x00000000
	.align		4
        /*000c*/ 	.word	0xfffffffe
	.align		4
        /*0010*/ 	.word	0x00000000
	.align		4
        /*0014*/ 	.word	0xfffffffd
	.align		4
        /*0018*/ 	.word	0x00000000
	.align		4
        /*001c*/ 	.word	0xfffffffc


//--------------------- .text._Z14matrixMulTiledPKfS0_Pfi --------------------------
	.section	.text._Z14matrixMulTiledPKfS0_Pfi,"ax",@progbits
	.align	128
        .global         _Z14matrixMulTiledPKfS0_Pfi
        .type           _Z14matrixMulTiledPKfS0_Pfi,@function
        .size           _Z14matrixMulTiledPKfS0_Pfi,(.L_x_5 - _Z14matrixMulTiledPKfS0_Pfi)
        .other          _Z14matrixMulTiledPKfS0_Pfi,@"STO_CUDA_ENTRY STV_DEFAULT"
_Z14matrixMulTiledPKfS0_Pfi:
.text._Z14matrixMulTiledPKfS0_Pfi:
[----:B------:R-:W-:Y:S08]  /*0000*/  LDC R1, c[0x0][0x37c] ;  /* 0x0000df00ff017b82 */ /* 0x000ff00000000800 */
[----:B------:R-:W0:Y:S01]  /*0010*/  LDC R5, c[0x0][0x398] ;  /* 0x0000e600ff057b82 */ /* 0x000e220000000800 */
[----:B------:R-:W1:Y:S01]  /*0020*/  S2R R4, SR_CTAID.Y ;  /* 0x0000000000047919 */ /* 0x000e620000002600 */
[----:B------:R-:W2:Y:S01]  /*0030*/  LDCU.64 UR8, c[0x0][0x358] ;  /* 0x00006b00ff0877ac */ /* 0x000ea20008000a00 */
[----:B------:R-:W-:Y:S01]  /*0040*/  HFMA2 R31, -RZ, RZ, 0, 0 ;  /* 0x00000000ff1f7431 */ /* 0x000fe200000001ff */
[----:B------:R-:W1:Y:S01]  /*0050*/  S2R R3, SR_TID.Y ;  /* 0x0000000000037919 */ /* 0x000e620000002200 */
[----:B------:R-:W3:Y:S01]  /*0060*/  S2R R9, SR_CTAID.X ;  /* 0x0000000000097919 */ /* 0x000ee20000002500 */
[----:B------:R-:W3:Y:S01]  /*0070*/  S2R R2, SR_TID.X ;  /* 0x0000000000027919 */ /* 0x000ee20000002100 */
[----:B0-----:R-:W-:-:S02]  /*0080*/  ISETP.GE.AND P0, PT, R5, 0x10, PT ;  /* 0x000000100500780c */ /* 0x001fc40003f06270 */
[----:B------:R-:W-:-:S04]  /*0090*/  SHF.R.S32.HI R0, RZ, 0x1f, R5 ;  /* 0x0000001fff007819 */ /* 0x000fc80000011405 */
[----:B------:R-:W-:Y:S02]  /*00a0*/  LEA.HI R0, R0, R5, RZ, 0x4 ;  /* 0x0000000500007211 */ /* 0x000fe400078f20ff */
[----:B-1----:R-:W-:Y:S02]  /*00b0*/  LEA R23, R4, R3, 0x4 ;  /* 0x0000000304177211 */ /* 0x002fe400078e20ff */
[----:B---3--:R-:W-:-:S03]  /*00c0*/  LEA R4, R9, R2, 0x4 ;  /* 0x0000000209047211 */ /* 0x008fc600078e20ff */
[----:B--2---:R-:W-:Y:S05]  /*00d0*/  @!P0 BRA `(.L_x_0) ;  /* 0x0000001400fc8947 */ /* 0x004fea0003800000 */
[----:B------:R-:W0:Y:S01]  /*00e0*/  S2UR UR6, SR_CgaCtaId ;  /* 0x00000000000679c3 */ /* 0x000e220000008800 */
[----:B------:R-:W-:Y:S01]  /*00f0*/  SHF.R.S32.HI R29, RZ, 0x4, R0 ;  /* 0x00000004ff1d7819 */ /* 0x000fe20000011400 */
[----:B------:R-:W-:Y:S01]  /*0100*/  UMOV UR4, 0x400 ;  /* 0x0000040000047882 */ /* 0x000fe20000000000 */
[----:B------:R-:W-:Y:S01]  /*0110*/  IMAD R21, R23, R5, R2 ;  /* 0x0000000517157224 */ /* 0x000fe200078e0202 */
[----:B------:R-:W-:Y:S02]  /*0120*/  MOV R31, RZ ;  /* 0x000000ff001f7202 */ /* 0x000fe40000000f00 */
[----:B------:R-:W-:-:S04]  /*0130*/  IADD3 R0, PT, PT, R29, -0x1, RZ ;  /* 0xffffffff1d007810 */ /* 0x000fc80007ffe0ff */
[----:B------:R-:W-:Y:S02]  /*0140*/  ISETP.GE.U32.AND P0, PT, R0, 0x3, PT ;  /* 0x000000030000780c */ /* 0x000fe40003f06070 */
[----:B------:R-:W-:Y:S01]  /*0150*/  MOV R0, RZ ;  /* 0x000000ff00007202 */ /* 0x000fe20000000f00 */
[----:B0-----:R-:W-:-:S06]  /*0160*/  ULEA UR5, UR6, UR4, 0x18 ;  /* 0x0000000406057291 */ /* 0x001fcc000f8ec0ff */
[----:B------:R-:W-:-:S04]  /*0170*/  LEA R7, R3, UR5, 0x6 ;  /* 0x0000000503077c11 */ /* 0x000fc8000f8e30ff */
[----:B------:R-:W-:Y:S05]  /*0180*/  @!P0 BRA `(.L_x_1) ;  /* 0x0000000c00448947 */ /* 0x000fea0003800000 */
[C---:B------:R-:W-:Y:S01]  /*0190*/  IADD3 R0, PT, PT, R3.reuse, 0x30, RZ ;  /* 0x0000003003007810 */ /* 0x040fe20007ffe0ff */
[----:B------:R-:W-:Y:S01]  /*01a0*/  UIADD3 UR5, UPT, UPT, UR4, 0x400, URZ ;  /* 0x0000040004057890 */ /* 0x000fe2000fffe0ff */
[C---:B------:R-:W-:Y:S01]  /*01b0*/  IADD3 R6, PT, PT, R3.reuse, 0x20, RZ ;  /* 0x0000002003067810 */ /* 0x040fe20007ffe0ff */
[CCC-:B------:R-:W-:Y:S01]  /*01c0*/  IMAD R24, R3.reuse, R5.reuse, R2.reuse ;  /* 0x0000000503187224 */ /* 0x1c0fe200078e0202 */
[----:B------:R-:W-:Y:S01]  /*01d0*/  IADD3 R8, PT, PT, R3, 0x10, RZ ;  /* 0x0000001003087810 */ /* 0x000fe20007ffe0ff */
[-CC-:B------:R-:W-:Y:S01]  /*01e0*/  IMAD R0, R0, R5.reuse, R2.reuse ;  /* 0x0000000500007224 */ /* 0x180fe200078e0202 */
[----:B------:R-:W-:Y:S01]  /*01f0*/  ULEA UR5, UR6, UR5, 0x18 ;  /* 0x0000000506057291 */ /* 0x000fe2000f8ec0ff */
[-CC-:B------:R-:W-:Y:S01]  /*0200*/  IMAD R6, R6, R5.reuse, R2.reuse ;  /* 0x0000000506067224 */ /* 0x180fe200078e0202 */
[C---:B------:R-:W-:Y:S01]  /*0210*/  LEA R24, R9.reuse, R24, 0x4 ;  /* 0x0000001809187211 */ /* 0x040fe200078e20ff */
[----:B------:R-:W-:Y:S01]  /*0220*/  IMAD R8, R8, R5, R2 ;  /* 0x0000000508087224 */ /* 0x000fe200078e0202 */
[----:B------:R-:W-:-:S02]  /*0230*/  LEA R30, R9, R0, 0x4 ;  /* 0x00000000091e7211 */ /* 0x000fc400078e20ff */
[----:B------:R-:W-:Y:S02]  /*0240*/  LOP3.LUT R0, R29, 0x7fffffc, RZ, 0xc0, !PT ;  /* 0x07fffffc1d007812 */ /* 0x000fe400078ec0ff */
[----:B------:R-:W-:Y:S02]  /*0250*/  LEA R20, R2, UR5, 0x2 ;  /* 0x0000000502147c11 */ /* 0x000fe4000f8e10ff */
[C---:B------:R-:W-:Y:S02]  /*0260*/  LEA R28, R9.reuse, R6, 0x4 ;  /* 0x00000006091c7211 */ /* 0x040fe400078e20ff */
[----:B------:R-:W-:Y:S02]  /*0270*/  LEA R26, R9, R8, 0x4 ;  /* 0x00000008091a7211 */ /* 0x000fe400078e20ff */
[----:B------:R-:W-:Y:S02]  /*0280*/  IADD3 R25, PT, PT, R21, 0x20, RZ ;  /* 0x0000002015197810 */ /* 0x000fe40007ffe0ff */
[----:B------:R-:W-:-:S02]  /*0290*/  MOV R31, RZ ;  /* 0x000000ff001f7202 */ /* 0x000fc40000000f00 */
[----:B------:R-:W-:Y:S02]  /*02a0*/  LEA R22, R2, R7, 0x2 ;  /* 0x0000000702167211 */ /* 0x000fe400078e10ff */
[----:B------:R-:W-:Y:S02]  /*02b0*/  IADD3 R27, PT, PT, -R0, RZ, RZ ;  /* 0x000000ff001b7210 */ /* 0x000fe40007ffe1ff */
[----:B------:R-:W-:-:S07]  /*02c0*/  LEA R6, R3, R20, 0x6 ;  /* 0x0000001403067211 */ /* 0x000fce00078e30ff */
.L_x_2:
[----:B------:R-:W0:Y:S01]  /*02d0*/  LDC.64 R18, c[0x0][0x380] ;  /* 0x0000e000ff127b82 */ /* 0x000e220000000a00 */
[----:B------:R-:W-:-:S07]  /*02e0*/  IADD3 R11, PT, PT, R25, -0x20, RZ ;  /* 0xffffffe0190b7810 */ /* 0x000fce0007ffe0ff */
[----:B------:R-:W1:Y:S01]  /*02f0*/  LDC.64 R16, c[0x0][0x388] ;  /* 0x0000e200ff107b82 */ /* 0x000e620000000a00 */
[----:B0-----:R-:W-:-:S06]  /*0300*/  IMAD.WIDE.U32 R10, R11, 0x4, R18 ;  /* 0x000000040b0a7825 */ /* 0x001fcc00078e0012 */
[----:B------:R-:W2:Y:S01]  /*0310*/  LDG.E R11, desc[UR8][R10.64] ;  /* 0x000000080a0b7981 */ /* 0x000ea2000c1e1900 */
[----:B-1----:R-:W-:-:S05]  /*0320*/  IMAD.WIDE.U32 R8, R24, 0x4, R16 ;  /* 0x0000000418087825 */ /* 0x002fca00078e0010 */
[----:B------:R-:W3:Y:S04]  /*0330*/  LDG.E R35, desc[UR8][R8.64] ;  /* 0x0000000808237981 */ /* 0x000ee8000c1e1900 */
[----:B--2---:R-:W-:Y:S04]  /*0340*/  STS [R22], R11 ;  /* 0x0000000b16007388 */ /* 0x004fe80000000800 */
[----:B---3--:R-:W-:Y:S01]  /*0350*/  STS [R6], R35 ;  /* 0x0000002306007388 */ /* 0x008fe20000000800 */
[----:B------:R-:W-:Y:S06]  /*0360*/  BAR.SYNC.DEFER_BLOCKING 0x0 ;  /* 0x0000000000007b1d */ /* 0x000fec0000010000 */
[----:B------:R-:W-:Y:S04]  /*0370*/  LDS R32, [R20] ;  /* 0x0000000014207984 */ /* 0x000fe80000000800 */
[----:B------:R-:W0:Y:S04]  /*0380*/  LDS.128 R12, [R7] ;  /* 0x00000000070c7984 */ /* 0x000e280000000c00 */
[----:B------:R-:W1:Y:S04]  /*0390*/  LDS R37, [R20+0x40] ;  /* 0x0000400014257984 */ /* 0x000e680000000800 */
[----:B------:R-:W2:Y:S04]  /*03a0*/  LDS R33, [R20+0x80] ;  /* 0x0000800014217984 */ /* 0x000ea80000000800 */
[----:B------:R-:W-:Y:S04]  /*03b0*/  LDS.128 R8, [R7+0x10] ;  /* 0x0000100007087984 */ /* 0x000fe80000000c00 */
[----:B------:R-:W-:Y:S01]  /*03c0*/  LDS R36, [R20+0x3c0] ;  /* 0x0003c00014247984 */ /* 0x000fe20000000800 */
[----:B0-----:R-:W-:-:S03]  /*03d0*/  FFMA R32, R12, R32, R31 ;  /* 0x000000200c207223 */ /* 0x001fc6000000001f */
[----:B------:R-:W0:Y:S01]  /*03e0*/  LDS R12, [R20+0xc0] ;  /* 0x0000c000140c7984 */ /* 0x000e220000000800 */
[----:B-1----:R-:W-:-:S03]  /*03f0*/  FFMA R34, R37, R13, R32 ;  /* 0x0000000d25227223 */ /* 0x002fc60000000020 */
[----:B------:R-:W1:Y:S04]  /*0400*/  LDS R13, [R20+0x100] ;  /* 0x00010000140d7984 */ /* 0x000e680000000800 */
[----:B------:R-:W3:Y:S04]  /*0410*/  LDS R32, [R20+0x140] ;  /* 0x0001400014207984 */ /* 0x000ee80000000800 */
[----:B------:R-:W4:Y:S01]  /*0420*/  LDS R31, [R20+0x180] ;  /* 0x00018000141f7984 */ /* 0x000f220000000800 */
[----:B--2---:R-:W-:-:S04]  /*0430*/  FFMA R33, R33, R14, R34 ;  /* 0x0000000e21217223 */ /* 0x004fc80000000022 */
[----:B0-----:R-:W-:Y:S02]  /*0440*/  FFMA R15, R12, R15, R33 ;  /* 0x0000000f0c0f7223 */ /* 0x001fe40000000021 */
[----:B------:R-:W-:Y:S02]  /*0450*/  LDS R33, [R20+0x240] ;  /* 0x0002400014217984 */ /* 0x000fe40000000800 */
[----:B-1----:R-:W-:Y:S02]  /*0460*/  FFMA R13, R8, R13, R15 ;  /* 0x0000000d080d7223 */ /* 0x002fe4000000000f */
[----:B------:R-:W0:Y:S02]  /*0470*/  LDS R8, [R20+0x1c0] ;  /* 0x0001c00014087984 */ /* 0x000e240000000800 */
[----:B---3--:R-:W-:Y:S02]  /*0480*/  FFMA R32, R32, R9, R13 ;  /* 0x0000000920207223 */ /* 0x008fe4000000000d */
[----:B------:R-:W-:Y:S04]  /*0490*/  LDS R9, [R20+0x200] ;  /* 0x0002000014097984 */ /* 0x000fe80000000800 */
[----:B------:R-:W1:Y:S01]  /*04a0*/  LDS.128 R12, [R7+0x20] ;  /* 0x00002000070c7984 */ /* 0x000e620000000c00 */
[----:B----4-:R-:W-:-:S03]  /*04b0*/  FFMA R31, R31, R10, R32 ;  /* 0x0000000a1f1f7223 */ /* 0x010fc60000000020 */
[----:B------:R-:W2:Y:S04]  /*04c0*/  LDS R32, [R20+0x280] ;  /* 0x0002800014207984 */ /* 0x000ea80000000800 */
[----:B------:R-:W3:Y:S01]  /*04d0*/  LDS R10, [R20+0x2c0] ;  /* 0x0002c000140a7984 */ /* 0x000ee20000000800 */
[----:B0-----:R-:W-:-:S03]  /*04e0*/  FFMA R11, R8, R11, R31 ;  /* 0x0000000b080b7223 */ /* 0x001fc6000000001f */
[----:B------:R-:W-:Y:S04]  /*04f0*/  LDS R8, [R20+0x340] ;  /* 0x0003400014087984 */ /* 0x000fe80000000800 */
[----:B------:R-:W-:Y:S01]  /*0500*/  LDS R31, [R20+0x380] ;  /* 0x00038000141f7984 */ /* 0x000fe20000000800 */
[----:B-1----:R-:W-:-:S03]  /*0510*/  FFMA R12, R12, R9, R11 ;  /* 0x000000090c0c7223 */ /* 0x002fc6000000000b */
[----:B------:R-:W-:Y:S01]  /*0520*/  LDS R9, [R20+0x300] ;  /* 0x0003000014097984 */ /* 0x000fe20000000800 */
[----:B------:R-:W-:-:S04]  /*0530*/  FFMA R13, R33, R13, R12 ;  /* 0x0000000d210d7223 */ /* 0x000fc8000000000c */
[----:B--2---:R-:W-:-:S04]  /*0540*/  FFMA R13, R32, R14, R13 ;  /* 0x0000000e200d7223 */ /* 0x004fc8000000000d */
[----:B---3--:R-:W-:Y:S02]  /*0550*/  FFMA R11, R10, R15, R13 ;  /* 0x0000000f0a0b7223 */ /* 0x008fe4000000000d */
[----:B------:R-:W0:Y:S01]  /*0560*/  LDS.128 R12, [R7+0x30] ;  /* 0x00003000070c7984 */ /* 0x000e220000000c00 */
[----:B------:R-:W-:Y:S01]  /*0570*/  IADD3 R33, PT, PT, R25, -0x10, RZ ;  /* 0xfffffff019217810 */ /* 0x000fe20007ffe0ff */
[----:B------:R-:W-:Y:S01]  /*0580*/  IMAD.WIDE.U32 R34, R26, 0x4, R16 ;  /* 0x000000041a227825 */ /* 0x000fe200078e0010 */
[----:B------:R-:W-:Y:S03]  /*0590*/  BAR.SYNC.DEFER_BLOCKING 0x0 ;  /* 0x0000000000007b1d */ /* 0x000fe60000010000 */
[----:B------:R-:W-:-:S06]  /*05a0*/  IMAD.WIDE.U32 R32, R33, 0x4, R18 ;  /* 0x0000000421207825 */ /* 0x000fcc00078e0012 */
[----:B------:R-:W2:Y:S04]  /*05b0*/  LDG.E R33, desc[UR8][R32.64] ;  /* 0x0000000820217981 */ /* 0x000ea8000c1e1900 */
[----:B------:R-:W3:Y:S01]  /*05c0*/  LDG.E R35, desc[UR8][R34.64] ;  /* 0x0000000822237981 */ /* 0x000ee2000c1e1900 */
[----:B0-----:R-:W-:-:S04]  /*05d0*/  FFMA R9, R12, R9, R11 ;  /* 0x000000090c097223 */ /* 0x001fc8000000000b */
[----:B------:R-:W-:-:S04]  /*05e0*/  FFMA R13, R8, R13, R9 ;  /* 0x0000000d080d7223 */ /* 0x000fc80000000009 */
[----:B------:R-:W-:-:S04]  /*05f0*/  FFMA R13, R31, R14, R13 ;  /* 0x0000000e1f0d7223 */ /* 0x000fc8000000000d */
[----:B------:R-:W-:Y:S01]  /*0600*/  FFMA R13, R36, R15, R13 ;  /* 0x0000000f240d7223 */ /* 0x000fe2000000000d */
[----:B--2---:R-:W-:Y:S04]  /*0610*/  STS [R22], R33 ;  /* 0x0000002116007388 */ /* 0x004fe80000000800 */
[----:B---3--:R-:W-:Y:S01]  /*0620*/  STS [R6], R35 ;  /* 0x0000002306007388 */ /* 0x008fe20000000800 */
[----:B------:R-:W-:Y:S06]  /*0630*/  BAR.SYNC.DEFER_BLOCKING 0x0 ;  /* 0x0000000000007b1d */ /* 0x000fec0000010000 */
[----:B------:R-:W-:Y:S04]  /*0640*/  LDS R37, [R20] ;  /* 0x0000000014257984 */ /* 0x000fe80000000800 */
[----:B------:R-:W0:Y:S04]  /*0650*/  LDS.128 R8, [R7] ;  /* 0x0000000007087984 */ /* 0x000e280000000c00 */
[----:B------:R-:W1:Y:S04]  /*0660*/  LDS R12, [R20+0x40] ;  /* 0x00004000140c7984 */ /* 0x000e680000000800 */
[----:B------:R-:W2:Y:S04]  /*0670*/  LDS R31, [R20+0x80] ;  /* 0x00008000141f7984 */ /* 0x000ea80000000800 */
[----:B------:R-:W-:Y:S04]  /*0680*/  LDS R32, [R20+0x140] ;  /* 0x0001400014207984 */ /* 0x000fe80000000800 */
[----:B------:R-:W-:Y:S04]  /*0690*/  LDS R33, [R20+0x180] ;  /* 0x0001800014217984 */ /* 0x000fe80000000800 */
[----:B------:R-:W-:Y:S01]  /*06a0*/  LDS R36, [R20+0x3c0] ;  /* 0x0003c00014247984 */ /* 0x000fe20000000800 */
[----:B0-----:R-:W-:-:S03]  /*06b0*/  FFMA R13, R8, R37, R13 ;  /* 0x00000025080d7223 */ /* 0x001fc6000000000d */
[----:B------:R-:W0:Y:S01]  /*06c0*/  LDS R8, [R20+0xc0] ;  /* 0x0000c00014087984 */ /* 0x000e220000000800 */
[----:B-1----:R-:W-:-:S03]  /*06d0*/  FFMA R34, R12, R9, R13 ;  /* 0x000000090c227223 */ /* 0x002fc6000000000d */
[----:B------:R-:W-:Y:S04]  /*06e0*/  LDS R9, [R20+0x100] ;  /* 0x0001000014097984 */ /* 0x000fe80000000800 */
[----:B------:R-:W1:Y:S01]  /*06f0*/  LDS.128 R12, [R7+0x10] ;  /* 0x00001000070c7984 */ /* 0x000e620000000c00 */
[----:B--2---:R-:W-:-:S04]  /*0700*/  FFMA R31, R31, R10, R34 ;  /* 0x0000000a1f1f7223 */ /* 0x004fc80000000022 */
[----:B0-----:R-:W-:Y:S02]  /*0710*/  FFMA R11, R8, R11, R31 ;  /* 0x0000000b080b7223 */ /* 0x001fe4000000001f */
[----:B------:R-:W-:Y:S02]  /*0720*/  LDS R31, [R20+0x240] ;  /* 0x00024000141f7984 */ /* 0x000fe40000000800 */
[----:B-1----:R-:W-:Y:S02]  /*0730*/  FFMA R9, R12, R9, R11 ;  /* 0x000000090c097223 */ /* 0x002fe4000000000b */
[----:B------:R-:W0:Y:S02]  /*0740*/  LDS R12, [R20+0x1c0] ;  /* 0x0001c000140c7984 */ /* 0x000e240000000800 */
[----:B------:R-:W-:Y:S02]  /*0750*/  FFMA R32, R32, R13, R9 ;  /* 0x0000000d20207223 */ /* 0x000fe40000000009 */
[----:B------:R-:W-:Y:S04]  /*0760*/  LDS R13, [R20+0x200] ;  /* 0x00020000140d7984 */ /* 0x000fe80000000800 */
[----:B------:R-:W1:Y:S01]  /*0770*/  LDS.128 R8, [R7+0x20] ;  /* 0x0000200007087984 */ /* 0x000e620000000c00 */
[----:B------:R-:W-:-:S03]  /*0780*/  FFMA R33, R33, R14, R32 ;  /* 0x0000000e21217223 */ /* 0x000fc60000000020 */
[----:B------:R-:W2:Y:S04]  /*0790*/  LDS R32, [R20+0x280] ;  /* 0x0002800014207984 */ /* 0x000ea80000000800 */
[----:B------:R-:W3:Y:S01]  /*07a0*/  LDS R14, [R20+0x2c0] ;  /* 0x0002c000140e7984 */ /* 0x000ee20000000800 */
[----:B0-----:R-:W-:-:S04]  /*07b0*/  FFMA R15, R12, R15, R33 ;  /* 0x0000000f0c0f7223 */ /* 0x001fc80000000021 */
[----:B-1----:R-:W-:-:S04]  /*07c0*/  FFMA R8, R8, R13, R15 ;  /* 0x0000000d08087223 */ /* 0x002fc8000000000f */
[----:B------:R-:W-:Y:S02]  /*07d0*/  FFMA R9, R31, R9, R8 ;  /* 0x000000091f097223 */ /* 0x000fe40000000008 */
[----:B------:R-:W-:Y:S02]  /*07e0*/  LDS R8, [R20+0x340] ;  /* 0x0003400014087984 */ /* 0x000fe40000000800 */
[----:B--2---:R-:W-:Y:S02]  /*07f0*/  FFMA R13, R32, R10, R9 ;  /* 0x0000000a200d7223 */ /* 0x004fe40000000009 */
[----:B------:R-:W-:Y:S02]  /*0800*/  LDS R9, [R20+0x300] ;  /* 0x0003000014097984 */ /* 0x000fe40000000800 */
[----:B---3--:R-:W-:Y:S02]  /*0810*/  FFMA R11, R14, R11, R13 ;  /* 0x0000000b0e0b7223 */ /* 0x008fe4000000000d */
[----:B------:R-:W-:Y:S04]  /*0820*/  LDS R31, [R20+0x380] ;  /* 0x00038000141f7984 */ /* 0x000fe80000000800 */
[----:B------:R-:W0:Y:S01]  /*0830*/  LDS.128 R12, [R7+0x30] ;  /* 0x00003000070c7984 */ /* 0x000e220000000c00 */
[----:B------:R-:W-:Y:S01]  /*0840*/  IMAD.WIDE.U32 R32, R25, 0x4, R18 ;  /* 0x0000000419207825 */ /* 0x000fe200078e0012 */
[----:B------:R-:W-:Y:S03]  /*0850*/  BAR.SYNC.DEFER_BLOCKING 0x0 ;  /* 0x0000000000007b1d */ /* 0x000fe60000010000 */
[----:B------:R-:W-:-:S03]  /*0860*/  IMAD.WIDE.U32 R34, R28, 0x4, R16 ;  /* 0x000000041c227825 */ /* 0x000fc600078e0010 */
[----:B------:R-:W2:Y:S04]  /*0870*/  LDG.E R33, desc[UR8][R32.64] ;  /* 0x0000000820217981 */ /* 0x000ea8000c1e1900 */
[----:B------:R-:W3:Y:S01]  /*0880*/  LDG.E R35, desc[UR8][R34.64] ;  /* 0x0000000822237981 */ /* 0x000ee2000c1e1900 */
[----:B0-----:R-:W-:-:S04]  /*0890*/  FFMA R9, R12, R9, R11 ;  /* 0x000000090c097223 */ /* 0x001fc8000000000b */
[----:B------:R-:W-:-:S04]  /*08a0*/  FFMA R13, R8, R13, R9 ;  /* 0x0000000d080d7223 */ /* 0x000fc80000000009 */
[----:B------:R-:W-:-:S04]  /*08b0*/  FFMA R13, R31, R14, R13 ;  /* 0x0000000e1f0d7223 */ /* 0x000fc8000000000d */
[----:B------:R-:W-:Y:S01]  /*08c0*/  FFMA R13, R36, R15, R13 ;  /* 0x0000000f240d7223 */ /* 0x000fe2000000000d */
[----:B------:R-:W-:Y:S01]  /*08d0*/  IMAD.WIDE.U32 R16, R30, 0x4, R16 ;  /* 0x000000041e107825 */ /* 0x000fe200078e0010 */
[----:B--2---:R-:W-:Y:S04]  /*08e0*/  STS [R22], R33 ;  /* 0x0000002116007388 */ /* 0x004fe80000000800 */
[----:B---3--:R-:W-:Y:S01]  /*08f0*/  STS [R6], R35 ;  /* 0x0000002306007388 */ /* 0x008fe20000000800 */
[----:B------:R-:W-:Y:S06]  /*0900*/  BAR.SYNC.DEFER_BLOCKING 0x0 ;  /* 0x0000000000007b1d */ /* 0x000fec0000010000 */
[----:B------:R-:W-:Y:S04]  /*0910*/  LDS R37, [R20] ;  /* 0x0000000014257984 */ /* 0x000fe80000000800 */
[----:B------:R-:W0:Y:S04]  /*0920*/  LDS.128 R8, [R7] ;  /* 0x0000000007087984 */ /* 0x000e280000000c00 */
[----:B------:R-:W1:Y:S04]  /*0930*/  LDS R12, [R20+0x40] ;  /* 0x00004000140c7984 */ /* 0x000e680000000800 */
[----:B------:R-:W2:Y:S04]  /*0940*/  LDS R31, [R20+0x80] ;  /* 0x00008000141f7984 */ /* 0x000ea80000000800 */
[----:B------:R-:W3:Y:S04]  /*0950*/  LDS R33, [R20+0xc0] ;  /* 0x0000c00014217984 */ /* 0x000ee80000000800 */
[----:B------:R-:W-:Y:S01]  /*0960*/  LDS R35, [R20+0x300] ;  /* 0x0003000014237984 */ /* 0x000fe20000000800 */
[----:B0-----:R-:W-:-:S03]  /*0970*/  FFMA R13, R8, R37, R13 ;  /* 0x00000025080d7223 */ /* 0x001fc6000000000d */
[----:B------:R-:W-:Y:S01]  /*0980*/  LDS R8, [R20+0x140] ;  /* 0x0001400014087984 */ /* 0x000fe20000000800 */
[----:B-1----:R-:W-:-:S03]  /*0990*/  FFMA R32, R12, R9, R13 ;  /* 0x000000090c207223 */ /* 0x002fc6000000000d */
[----:B------:R-:W-:Y:S04]  /*09a0*/  LDS R9, [R20+0x100] ;  /* 0x0001000014097984 */ /* 0x000fe80000000800 */
[----:B------:R-:W0:Y:S01]  /*09b0*/  LDS.128 R12, [R7+0x10] ;  /* 0x00001000070c7984 */ /* 0x000e220000000c00 */
[----:B--2---:R-:W-:-:S03]  /*09c0*/  FFMA R10, R31, R10, R32 ;  /* 0x0000000a1f0a7223 */ /* 0x004fc60000000020 */
[----:B------:R-:W1:Y:S01]  /*09d0*/  LDS R31, [R20+0x180] ;  /* 0x00018000141f7984 */ /* 0x000e620000000800 */
[----:B---3--:R-:W-:-:S03]  /*09e0*/  FFMA R11, R33, R11, R10 ;  /* 0x0000000b210b7223 */ /* 0x008fc6000000000a */
[----:B------:R-:W-:Y:S04]  /*09f0*/  LDS R33, [R20+0x200] ;  /* 0x0002000014217984 */ /* 0x000fe80000000800 */
[----:B------:R-:W-:Y:S01]  /*0a00*/  LDS R32, [R20+0x240] ;  /* 0x0002400014207984 */ /* 0x000fe20000000800 */
[----:B0-----:R-:W-:-:S03]  /*0a10*/  FFMA R9, R12, R9, R11 ;  /* 0x000000090c097223 */ /* 0x001fc6000000000b */
[----:B------:R-:W0:Y:S01]  /*0a20*/  LDS R12, [R20+0x1c0] ;  /* 0x0001c000140c7984 */ /* 0x000e220000000800 */
[----:B------:R-:W-:-:S03]  /*0a30*/  FFMA R34, R8, R13, R9 ;  /* 0x0000000d08227223 */ /* 0x000fc60000000009 */
[----:B------:R-:W2:Y:S04]  /*0a40*/  LDS.128 R8, [R7+0x20] ;  /* 0x0000200007087984 */ /* 0x000ea80000000c00 */
[----:B------:R-:W3:Y:S01]  /*0a50*/  LDS R13, [R20+0x280] ;  /* 0x00028000140d7984 */ /* 0x000ee20000000800 */
[----:B-1----:R-:W-:-:S03]  /*0a60*/  FFMA R31, R31, R14, R34 ;  /* 0x0000000e1f1f7223 */ /* 0x002fc60000000022 */
[----:B------:R-:W-:Y:S01]  /*0a70*/  LDS R34, [R20+0x340] ;  /* 0x0003400014227984 */ /* 0x000fe20000000800 */
[----:B0-----:R-:W-:-:S04]  /*0a80*/  FFMA R15, R12, R15, R31 ;  /* 0x0000000f0c0f7223 */ /* 0x001fc8000000001f */
[----:B--2---:R-:W-:Y:S01]  /*0a90*/  FFMA R33, R8, R33, R15 ;  /* 0x0000002108217223 */ /* 0x004fe2000000000f */
[----:B------:R-:W-:-:S03]  /*0aa0*/  IADD3 R15, PT, PT, R25, 0x10, RZ ;  /* 0x00000010190f7810 */ /* 0x000fc60007ffe0ff */
[----:B------:R-:W-:Y:S02]  /*0ab0*/  FFMA R32, R32, R9, R33 ;  /* 0x0000000920207223 */ /* 0x000fe40000000021 */
[----:B------:R-:W-:Y:S01]  /*0ac0*/  IMAD.WIDE.U32 R18, R15, 0x4, R18 ;  /* 0x000000040f127825 */ /* 0x000fe200078e0012 */
[----:B------:R-:W0:Y:S03]  /*0ad0*/  LDS R9, [R20+0x2c0] ;  /* 0x0002c00014097984 */ /* 0x000e260000000800 */
[----:B---3--:R-:W-:Y:S01]  /*0ae0*/  FFMA R10, R13, R10, R32 ;  /* 0x0000000a0d0a7223 */ /* 0x008fe20000000020 */
[----:B------:R-:W-:Y:S04]  /*0af0*/  LDS R33, [R20+0x380] ;  /* 0x0003800014217984 */ /* 0x000fe80000000800 */
[----:B------:R-:W-:Y:S04]  /*0b00*/  LDS R32, [R20+0x3c0] ;  /* 0x0003c00014207984 */ /* 0x000fe80000000800 */
[----:B------:R-:W1:Y:S01]  /*0b10*/  LDS.128 R12, [R7+0x30] ;  /* 0x00003000070c7984 */ /* 0x000e620000000c00 */
[----:B------:R-:W-:Y:S06]  /*0b20*/  BAR.SYNC.DEFER_BLOCKING 0x0 ;  /* 0x0000000000007b1d */ /* 0x000fec0000010000 */
[----:B------:R-:W2:Y:S04]  /*0b30*/  LDG.E R19, desc[UR8][R18.64] ;  /* 0x0000000812137981 */ /* 0x000ea8000c1e1900 */
[----:B------:R0:W3:Y:S02]  /*0b40*/  LDG.E R16, desc[UR8][R16.64] ;  /* 0x0000000810107981 */ /* 0x0000e4000c1e1900 */
[----:B0-----:R-:W-:-:S04]  /*0b50*/  FFMA R17, R9, R11, R10 ;  /* 0x0000000b09117223 */ /* 0x001fc8000000000a */
[----:B-1----:R-:W-:-:S04]  /*0b60*/  FFMA R35, R12, R35, R17 ;  /* 0x000000230c237223 */ /* 0x002fc80000000011 */
[----:B------:R-:W-:-:S04]  /*0b70*/  FFMA R34, R34, R13, R35 ;  /* 0x0000000d22227223 */ /* 0x000fc80000000023 */
[----:B------:R-:W-:-:S04]  /*0b80*/  FFMA R33, R33, R14, R34 ;  /* 0x0000000e21217223 */ /* 0x000fc80000000022 */
[----:B------:R-:W-:Y:S01]  /*0b90*/  FFMA R17, R32, R15, R33 ;  /* 0x0000000f20117223 */ /* 0x000fe20000000021 */
[----:B------:R-:W-:-:S04]  /*0ba0*/  IADD3 R27, PT, PT, R27, 0x4, RZ ;  /* 0x000000041b1b7810 */ /* 0x000fc80007ffe0ff */
[----:B------:R-:W-:Y:S02]  /*0bb0*/  ISETP.NE.AND P0, PT, R27, RZ, PT ;  /* 0x000000ff1b00720c */ /* 0x000fe40003f05270 */
[----:B------:R-:W-:Y:S02]  /*0bc0*/  IADD3 R25, PT, PT, R25, 0x40, RZ ;  /* 0x0000004019197810 */ /* 0x000fe40007ffe0ff */
[C---:B------:R-:W-:Y:S02]  /*0bd0*/  LEA R30, R5.reuse, R30, 0x6 ;  /* 0x0000001e051e7211 */ /* 0x040fe400078e30ff */
[C---:B------:R-:W-:Y:S02]  /*0be0*/  LEA R28, R5.reuse, R28, 0x6 ;  /* 0x0000001c051c7211 */ /* 0x040fe400078e30ff */
[C---:B------:R-:W-:Y:S02]  /*0bf0*/  LEA R26, R5.reuse, R26, 0x6 ;  /* 0x0000001a051a7211 */ /* 0x040fe400078e30ff */
[----:B------:R-:W-:Y:S01]  /*0c00*/  LEA R24, R5, R24, 0x6 ;  /* 0x0000001805187211 */ /* 0x000fe200078e30ff */
        /* <DEDUP_REMOVED lines=8> */
[----:B------:R-:W-:Y:S04]  /*0c90*/  LDS R33, [R20+0x100] ;  /* 0x0001000014217984 */ /* 0x000fe80000000800 */
[----:B------:R-:W4:Y:S04]  /*0ca0*/  LDS.128 R12, [R7+0x10] ;  /* 0x00001000070c7984 */ /* 0x000f280000000c00 */
[----:B------:R-:W5:Y:S04]  /*0cb0*/  LDS R32, [R20+0x140] ;  /* 0x0001400014207984 */ /* 0x000f680000000800 */
[----:B------:R-:W5:Y:S01]  /*0cc0*/  LDS R35, [R20+0x180] ;  /* 0x0001800014237984 */ /* 0x000f620000000800 */
[----:B0-----:R-:W-:-:S03]  /*0cd0*/  FFMA R17, R8, R31, R17 ;  /* 0x0000001f08117223 */ /* 0x001fc60000000011 */
[----:B------:R-:W0:Y:S01]  /*0ce0*/  LDS R8, [R20+0x1c0] ;  /* 0x0001c00014087984 */ /* 0x000e220000000800 */
[----:B-1----:R-:W-:-:S03]  /*0cf0*/  FFMA R36, R36, R9, R17 ;  /* 0x0000000924247223 */ /* 0x002fc60000000011 */
[----:B------:R-:W-:Y:S04]  /*0d00*/  LDS R31, [R20+0x200] ;  /* 0x00020000141f7984 */ /* 0x000fe80000000800 */
[----:B------:R-:W1:Y:S01]  /*0d10*/  LDS.128 R16, [R7+0x20] ;  /* 0x0000200007107984 */ /* 0x000e620000000c00 */
[----:B--2---:R-:W-:-:S04]  /*0d20*/  FFMA R37, R37, R10, R36 ;  /* 0x0000000a25257223 */ /* 0x004fc80000000024 */
[----:B---3--:R-:W-:-:S04]  /*0d30*/  FFMA R11, R34, R11, R37 ;  /* 0x0000000b220b7223 */ /* 0x008fc80000000025 */
[----:B----4-:R-:W-:Y:S02]  /*0d40*/  FFMA R11, R12, R33, R11 ;  /* 0x000000210c0b7223 */ /* 0x010fe4000000000b */
[----:B------:R-:W2:Y:S02]  /*0d50*/  LDS R12, [R20+0x240] ;  /* 0x00024000140c7984 */ /* 0x000ea40000000800 */
[----:B-----5:R-:W-:Y:S02]  /*0d60*/  FFMA R32, R32, R13, R11 ;  /* 0x0000000d20207223 */ /* 0x020fe4000000000b */
[----:B------:R-:W3:Y:S02]  /*0d70*/  LDS R13, [R20+0x280] ;  /* 0x00028000140d7984 */ /* 0x000ee40000000800 */
[----:B------:R-:W-:Y:S02]  /*0d80*/  FFMA R35, R35, R14, R32 ;  /* 0x0000000e23237223 */ /* 0x000fe40000000020 */
[----:B------:R-:W4:Y:S04]  /*0d90*/  LDS R14, [R20+0x2c0] ;  /* 0x0002c000140e7984 */ /* 0x000f280000000800 */
[----:B------:R-:W-:Y:S01]  /*0da0*/  LDS R32, [R20+0x340] ;  /* 0x0003400014207984 */ /* 0x000fe20000000800 */
[----:B0-----:R-:W-:-:S03]  /*0db0*/  FFMA R35, R8, R15, R35 ;  /* 0x0000000f08237223 */ /* 0x001fc60000000023 */
[----:B------:R-:W-:Y:S04]  /*0dc0*/  LDS R15, [R20+0x300] ;  /* 0x00030000140f7984 */ /* 0x000fe80000000800 */
[----:B------:R-:W0:Y:S01]  /*0dd0*/  LDS.128 R8, [R7+0x30] ;  /* 0x0000300007087984 */ /* 0x000e220000000c00 */
[----:B-1----:R-:W-:-:S03]  /*0de0*/  FFMA R35, R16, R31, R35 ;  /* 0x0000001f10237223 */ /* 0x002fc60000000023 */
[----:B------:R-:W1:Y:S04]  /*0df0*/  LDS R31, [R20+0x380] ;  /* 0x00038000141f7984 */ /* 0x000e680000000800 */
[----:B------:R-:W5:Y:S01]  /*0e00*/  LDS R16, [R20+0x3c0] ;  /* 0x0003c00014107984 */ /* 0x000f620000000800 */
[----:B--2---:R-:W-:-:S04]  /*0e10*/  FFMA R12, R12, R17, R35 ;  /* 0x000000110c0c7223 */ /* 0x004fc80000000023 */
[----:B---3--:R-:W-:-:S04]  /*0e20*/  FFMA R13, R13, R18, R12 ;  /* 0x000000120d0d7223 */ /* 0x008fc8000000000c */
[----:B----4-:R-:W-:-:S04]  /*0e30*/  FFMA R13, R14, R19, R13 ;  /* 0x000000130e0d7223 */ /* 0x010fc8000000000d */
[----:B0-----:R-:W-:-:S04]  /*0e40*/  FFMA R13, R8, R15, R13 ;  /* 0x0000000f080d7223 */ /* 0x001fc8000000000d */
[----:B------:R-:W-:-:S04]  /*0e50*/  FFMA R32, R32, R9, R13 ;  /* 0x0000000920207223 */ /* 0x000fc8000000000d */
[----:B-1----:R-:W-:-:S04]  /*0e60*/  FFMA R31, R31, R10, R32 ;  /* 0x0000000a1f1f7223 */ /* 0x002fc80000000020 */
[----:B-----5:R-:W-:Y:S01]  /*0e70*/  FFMA R31, R16, R11, R31 ;  /* 0x0000000b101f7223 */ /* 0x020fe2000000001f */
[----:B------:R-:W-:Y:S06]  /*0e80*/  BAR.SYNC.DEFER_BLOCKING 0x0 ;  /* 0x0000000000007b1d */ /* 0x000fec0000010000 */
[----:B------:R-:W-:Y:S05]  /*0e90*/  @P0 BRA `(.L_x_2) ;  /* 0xfffffff4000c0947 */ /* 0x000fea000383ffff */
.L_x_1:
[----:B------:R-:W-:-:S13]  /*0ea0*/  LOP3.LUT P0, R6, R29, 0x3, RZ, 0xc0, !PT ;  /* 0x000000031d067812 */ /* 0x000fda000780c0ff */
[----:B------:R-:W-:Y:S05]  /*0eb0*/  @!P0 BRA `(.L_x_0) ;  /* 0x0000000800848947 */ /* 0x000fea0003800000 */
[----:B------:R-:W-:Y:S02]  /*0ec0*/  ISETP.NE.AND P0, PT, R6, 0x1, PT ;  /* 0x000000010600780c */ /* 0x000fe40003f05270 */
[----:B------:R-:W-:-:S04]  /*0ed0*/  LOP3.LUT R29, R29, 0x1, RZ, 0xc0, !PT ;  /* 0x000000011d1d7812 */ /* 0x000fc800078ec0ff */
[----:B------:R-:W-:-:S07]  /*0ee0*/  ISETP.NE.U32.AND P1, PT, R29, 0x1, PT ;  /* 0x000000011d00780c */ /* 0x000fce0003f25070 */
[----:B------:R-:W-:Y:S06]  /*0ef0*/  @!P0 BRA `(.L_x_3) ;  /* 0x0000000400988947 */ /* 0x000fec0003800000 */
[----:B------:R-:W0:Y:S01]  /*0f00*/  LDC.64 R16, c[0x0][0x380] ;  /* 0x0000e000ff107b82 */ /* 0x000e220000000a00 */
[C---:B------:R-:W-:Y:S02]  /*0f10*/  LEA R18, R0.reuse, R3, 0x4 ;  /* 0x0000000300127211 */ /* 0x040fe400078e20ff */
[----:B------:R-:W-:-:S03]  /*0f20*/  LEA R19, R0, R21, 0x4 ;  /* 0x0000001500137211 */ /* 0x000fc600078e20ff */
[----:B------:R-:W-:Y:S02]  /*0f30*/  IMAD R13, R18, R5, R4 ;  /* 0x00000005120d7224 */ /* 0x000fe400078e0204 */
[----:B------:R-:W1:Y:S01]  /*0f40*/  LDC.64 R26, c[0x0][0x388] ;  /* 0x0000e200ff1a7b82 */ /* 0x000e620000000a00 */
[----:B0-----:R-:W-:-:S05]  /*0f50*/  IMAD.WIDE.U32 R8, R19, 0x4, R16 ;  /* 0x0000000413087825 */ /* 0x001fca00078e0010 */
[----:B------:R-:W2:Y:S01]  /*0f60*/  LDG.E R25, desc[UR8][R8.64] ;  /* 0x0000000808197981 */ /* 0x000ea2000c1e1900 */
[----:B-1----:R-:W-:-:S05]  /*0f70*/  IMAD.WIDE.U32 R12, R13, 0x4, R26 ;  /* 0x000000040d0c7825 */ /* 0x002fca00078e001a */
[----:B------:R-:W3:Y:S01]  /*0f80*/  LDG.E R33, desc[UR8][R12.64] ;  /* 0x000000080c217981 */ /* 0x000ee2000c1e1900 */
[----:B------:R-:W-:-:S04]  /*0f90*/  UIADD3 UR5, UPT, UPT, UR4, 0x400, URZ ;  /* 0x0000040004057890 */ /* 0x000fc8000fffe0ff */
[----:B------:R-:W-:Y:S01]  /*0fa0*/  ULEA UR5, UR6, UR5, 0x18 ;  /* 0x0000000506057291 */ /* 0x000fe2000f8ec0ff */
[----:B------:R-:W-:-:S05]  /*0fb0*/  LEA R32, R2, R7, 0x2 ;  /* 0x0000000702207211 */ /* 0x000fca00078e10ff */
[----:B------:R-:W-:-:S04]  /*0fc0*/  LEA R6, R2, UR5, 0x2 ;  /* 0x0000000502067c11 */ /* 0x000fc8000f8e10ff */
[----:B------:R-:W-:Y:S02]  /*0fd0*/  LEA R30, R3, R6, 0x6 ;  /* 0x00000006031e7211 */ /* 0x000fe400078e30ff */
[----:B------:R-:W-:Y:S01]  /*0fe0*/  IADD3 R18, PT, PT, R18, 0x10, RZ ;  /* 0x0000001012127810 */ /* 0x000fe20007ffe0ff */
        /* <DEDUP_REMOVED lines=11> */
[----:B------:R-:W5:Y:S04]  /*10a0*/  LDS R25, [R6+0x180] ;  /* 0x0001800006197984 */ /* 0x000f680000000800 */
[----:B------:R-:W5:Y:S04]  /*10b0*/  LDS R20, [R6+0x1c0] ;  /* 0x0001c00006147984 */ /* 0x000f680000000800 */
[----:B------:R-:W-:Y:S01]  /*10c0*/  LDS R36, [R6+0x200] ;  /* 0x0002000006247984 */ /* 0x000fe20000000800 */
[----:B0-----:R-:W-:-:S03]  /*10d0*/  FFMA R8, R8, R24, R31 ;  /* 0x0000001808087223 */ /* 0x001fc6000000001f */
[----:B------:R-:W-:Y:S01]  /*10e0*/  LDS R34, [R6+0x2c0] ;  /* 0x0002c00006227984 */ /* 0x000fe20000000800 */
[----:B-1----:R-:W-:-:S03]  /*10f0*/  FFMA R9, R35, R9, R8 ;  /* 0x0000000923097223 */ /* 0x002fc60000000008 */
[----:B------:R-:W-:Y:S01]  /*1100*/  LDS R31, [R6+0x300] ;  /* 0x00030000061f7984 */ /* 0x000fe20000000800 */
[----:B--2---:R-:W-:-:S03]  /*1110*/  FFMA R10, R28, R10, R9 ;  /* 0x0000000a1c0a7223 */ /* 0x004fc60000000009 */
[----:B------:R-:W-:Y:S01]  /*1120*/  LDS R35, [R6+0x280] ;  /* 0x0002800006237984 */ /* 0x000fe20000000800 */
[----:B---3--:R-:W-:Y:S01]  /*1130*/  FFMA R11, R37, R11, R10 ;  /* 0x0000000b250b7223 */ /* 0x008fe2000000000a */
[----:B------:R-:W-:Y:S02]  /*1140*/  IMAD R9, R18, R5, R4 ;  /* 0x0000000512097224 */ /* 0x000fe400078e0204 */
[----:B------:R-:W-:Y:S04]  /*1150*/  LDS R28, [R6+0x240] ;  /* 0x00024000061c7984 */ /* 0x000fe80000000800 */
[----:B------:R-:W-:Y:S01]  /*1160*/  LDS R33, [R6+0x380] ;  /* 0x0003800006217984 */ /* 0x000fe20000000800 */
[----:B----4-:R-:W-:-:S03]  /*1170*/  FFMA R11, R12, R29, R11 ;  /* 0x0000001d0c0b7223 */ /* 0x010fc6000000000b */
[----:B------:R-:W-:Y:S01]  /*1180*/  LDS R24, [R6+0x3c0] ;  /* 0x0003c00006187984 */ /* 0x000fe20000000800 */
[----:B-----5:R-:W-:Y:S01]  /*1190*/  FFMA R22, R22, R13, R11 ;  /* 0x0000000d16167223 */ /* 0x020fe2000000000b */
[----:B------:R-:W-:Y:S01]  /*11a0*/  IADD3 R13, PT, PT, R19, 0x10, RZ ;  /* 0x00000010130d7810 */ /* 0x000fe20007ffe0ff */
[----:B------:R-:W-:-:S04]  /*11b0*/  IMAD.WIDE.U32 R26, R9, 0x4, R26 ;  /* 0x00000004091a7825 */ /* 0x000fc800078e001a */
[----:B------:R-:W-:Y:S01]  /*11c0*/  FFMA R25, R25, R14, R22 ;  /* 0x0000000e19197223 */ /* 0x000fe20000000016 */
[----:B------:R-:W0:Y:S01]  /*11d0*/  LDS.128 R8, [R7+0x20] ;  /* 0x0000200007087984 */ /* 0x000e220000000c00 */
[----:B------:R-:W-:-:S03]  /*11e0*/  IMAD.WIDE.U32 R12, R13, 0x4, R16 ;  /* 0x000000040d0c7825 */ /* 0x000fc600078e0010 */
[----:B------:R-:W-:Y:S04]  /*11f0*/  LDS R22, [R6+0x340] ;  /* 0x0003400006167984 */ /* 0x000fe80000000800 */
[----:B------:R-:W1:Y:S01]  /*1200*/  LDS.128 R16, [R7+0x30] ;  /* 0x0000300007107984 */ /* 0x000e620000000c00 */
[----:B------:R-:W-:Y:S06]  /*1210*/  BAR.SYNC.DEFER_BLOCKING 0x0 ;  /* 0x0000000000007b1d */ /* 0x000fec0000010000 */
[----:B------:R-:W2:Y:S04]  /*1220*/  LDG.E R13, desc[UR8][R12.64] ;  /* 0x000000080c0d7981 */ /* 0x000ea8000c1e1900 */
[----:B------:R-:W3:Y:S01]  /*1230*/  LDG.E R27, desc[UR8][R26.64] ;  /* 0x000000081a1b7981 */ /* 0x000ee2000c1e1900 */
[----:B------:R-:W-:-:S04]  /*1240*/  FFMA R29, R20, R15, R25 ;  /* 0x0000000f141d7223 */ /* 0x000fc80000000019 */
[----:B0-----:R-:W-:-:S04]  /*1250*/  FFMA R37, R8, R36, R29 ;  /* 0x0000002408257223 */ /* 0x001fc8000000001d */
[----:B------:R-:W-:-:S04]  /*1260*/  FFMA R8, R28, R9, R37 ;  /* 0x000000091c087223 */ /* 0x000fc80000000025 */
[----:B------:R-:W-:-:S04]  /*1270*/  FFMA R35, R35, R10, R8 ;  /* 0x0000000a23237223 */ /* 0x000fc80000000008 */
[----:B------:R-:W-:-:S04]  /*1280*/  FFMA R35, R34, R11, R35 ;  /* 0x0000000b22237223 */ /* 0x000fc80000000023 */
[----:B-1----:R-:W-:-:S04]  /*1290*/  FFMA R31, R16, R31, R35 ;  /* 0x0000001f101f7223 */ /* 0x002fc80000000023 */
[----:B------:R-:W-:-:S04]  /*12a0*/  FFMA R22, R22, R17, R31 ;  /* 0x0000001116167223 */ /* 0x000fc8000000001f */
[----:B------:R-:W-:-:S04]  /*12b0*/  FFMA R33, R33, R18, R22 ;  /* 0x0000001221217223 */ /* 0x000fc80000000016 */
[----:B------:R-:W-:Y:S01]  /*12c0*/  FFMA R35, R24, R19, R33 ;  /* 0x0000001318237223 */ /* 0x000fe20000000021 */
        /* <DEDUP_REMOVED lines=14> */
[----:B------:R-:W-:Y:S04]  /*13b0*/  LDS R33, [R6+0x200] ;  /* 0x0002000006217984 */ /* 0x000fe80000000800 */
[----:B------:R-:W5:Y:S01]  /*13c0*/  LDS.128 R16, [R7+0x20] ;  /* 0x0000200007107984 */ /* 0x000f620000000c00 */
[----:B0-----:R-:W-:-:S03]  /*13d0*/  FFMA R25, R12, R25, R35 ;  /* 0x000000190c197223 */ /* 0x001fc60000000023 */
[----:B------:R-:W0:Y:S01]  /*13e0*/  LDS R24, [R6+0x240] ;  /* 0x0002400006187984 */ /* 0x000e220000000800 */
[----:B-1----:R-:W-:-:S03]  /*13f0*/  FFMA R20, R20, R13, R25 ;  /* 0x0000000d14147223 */ /* 0x002fc60000000019 */
[----:B------:R-:W1:Y:S01]  /*1400*/  LDS R25, [R6+0x280] ;  /* 0x0002800006197984 */ /* 0x000e620000000800 */
[----:B--2---:R-:W-:-:S03]  /*1410*/  FFMA R29, R29, R14, R20 ;  /* 0x0000000e1d1d7223 */ /* 0x004fc60000000014 */
[----:B------:R-:W2:Y:S01]  /*1420*/  LDS R20, [R6+0x2c0] ;  /* 0x0002c00006147984 */ /* 0x000ea20000000800 */
[----:B---3--:R-:W-:-:S03]  /*1430*/  FFMA R35, R28, R15, R29 ;  /* 0x0000000f1c237223 */ /* 0x008fc6000000001d */
[----:B------:R-:W-:Y:S04]  /*1440*/  LDS R29, [R6+0x300] ;  /* 0x00030000061d7984 */ /* 0x000fe80000000800 */
[----:B------:R-:W3:Y:S01]  /*1450*/  LDS.128 R12, [R7+0x30] ;  /* 0x00003000070c7984 */ /* 0x000ee20000000c00 */
[----:B----4-:R-:W-:-:S03]  /*1460*/  FFMA R35, R8, R27, R35 ;  /* 0x0000001b08237223 */ /* 0x010fc60000000023 */
[----:B------:R-:W4:Y:S04]  /*1470*/  LDS R28, [R6+0x340] ;  /* 0x00034000061c7984 */ /* 0x000f280000000800 */
[----:B------:R-:W4:Y:S01]  /*1480*/  LDS R27, [R6+0x380] ;  /* 0x00038000061b7984 */ /* 0x000f220000000800 */
[----:B-----5:R-:W-:-:S03]  /*1490*/  FFMA R26, R26, R9, R35 ;  /* 0x000000091a1a7223 */ /* 0x020fc60000000023 */
[----:B------:R-:W5:Y:S01]  /*14a0*/  LDS R8, [R6+0x3c0] ;  /* 0x0003c00006087984 */ /* 0x000f620000000800 */
[----:B------:R-:W-:-:S04]  /*14b0*/  FFMA R31, R31, R10, R26 ;  /* 0x0000000a1f1f7223 */ /* 0x000fc8000000001a */
[----:B------:R-:W-:-:S04]  /*14c0*/  FFMA R11, R22, R11, R31 ;  /* 0x0000000b160b7223 */ /* 0x000fc8000000001f */
[----:B------:R-:W-:-:S04]  /*14d0*/  FFMA R11, R16, R33, R11 ;  /* 0x00000021100b7223 */ /* 0x000fc8000000000b */
[----:B0-----:R-:W-:-:S04]  /*14e0*/  FFMA R24, R24, R17, R11 ;  /* 0x0000001118187223 */ /* 0x001fc8000000000b */
[----:B-1----:R-:W-:-:S04]  /*14f0*/  FFMA R25, R25, R18, R24 ;  /* 0x0000001219197223 */ /* 0x002fc80000000018 */
[----:B--2---:R-:W-:-:S04]  /*1500*/  FFMA R19, R20, R19, R25 ;  /* 0x0000001314137223 */ /* 0x004fc80000000019 */
[----:B---3--:R-:W-:-:S04]  /*1510*/  FFMA R19, R12, R29, R19 ;  /* 0x0000001d0c137223 */ /* 0x008fc80000000013 */
[----:B----4-:R-:W-:-:S04]  /*1520*/  FFMA R28, R28, R13, R19 ;  /* 0x0000000d1c1c7223 */ /* 0x010fc80000000013 */
[----:B------:R-:W-:-:S04]  /*1530*/  FFMA R27, R27, R14, R28 ;  /* 0x0000000e1b1b7223 */ /* 0x000fc8000000001c */
[----:B-----5:R-:W-:Y:S01]  /*1540*/  FFMA R31, R8, R15, R27 ;  /* 0x0000000f081f7223 */ /* 0x020fe2000000001b */
[----:B------:R-:W-:Y:S06]  /*1550*/  BAR.SYNC.DEFER_BLOCKING 0x0 ;  /* 0x0000000000007b1d */ /* 0x000fec0000010000 */
.L_x_3:
[----:B------:R-:W-:Y:S05]  /*1560*/  @P1 BRA `(.L_x_0) ;  /* 0x0000000000d81947 */ /* 0x000fea0003800000 */
[----:B------:R-:W0:Y:S01]  /*1570*/  LDC.64 R8, c[0x0][0x380] ;  /* 0x0000e000ff087b82 */ /* 0x000e220000000a00 */
[C---:B------:R-:W-:Y:S02]  /*1580*/  LEA R6, R0.reuse, R3, 0x4 ;  /* 0x0000000300067211 */ /* 0x040fe400078e20ff */
[----:B------:R-:W-:-:S03]  /*1590*/  LEA R21, R0, R21, 0x4 ;  /* 0x0000001500157211 */ /* 0x000fc600078e20ff */
[----:B------:R-:W-:Y:S02]  /*15a0*/  IMAD R11, R6, R5, R4 ;  /* 0x00000005060b7224 */ /* 0x000fe400078e0204 */
[----:B------:R-:W1:Y:S01]  /*15b0*/  LDC.64 R12, c[0x0][0x388] ;  /* 0x0000e200ff0c7b82 */ /* 0x000e620000000a00 */
[----:B0-----:R-:W-:-:S05]  /*15c0*/  IMAD.WIDE.U32 R8, R21, 0x4, R8 ;  /* 0x0000000415087825 */ /* 0x001fca00078e0008 */
[----:B------:R-:W2:Y:S01]  /*15d0*/  LDG.E R6, desc[UR8][R8.64] ;  /* 0x0000000808067981 */ /* 0x000ea2000c1e1900 */
[----:B-1----:R-:W-:-:S06]  /*15e0*/  IMAD.WIDE.U32 R12, R11, 0x4, R12 ;  /* 0x000000040b0c7825 */ /* 0x002fcc00078e000c */
[----:B------:R-:W3:Y:S01]  /*15f0*/  LDG.E R12, desc[UR8][R12.64] ;  /* 0x000000080c0c7981 */ /* 0x000ee2000c1e1900 */
[----:B------:R-:W-:-:S04]  /*1600*/  UIADD3 UR4, UPT, UPT, UR4, 0x400, URZ ;  /* 0x0000040004047890 */ /* 0x000fc8000fffe0ff */
[----:B------:R-:W-:Y:S01]  /*1610*/  ULEA UR4, UR6, UR4, 0x18 ;  /* 0x0000000406047291 */ /* 0x000fe2000f8ec0ff */
[----:B------:R-:W-:-:S05]  /*1620*/  LEA R15, R2, R7, 0x2 ;  /* 0x00000007020f7211 */ /* 0x000fca00078e10ff */
[----:B------:R-:W-:-:S04]  /*1630*/  LEA R0, R2, UR4, 0x2 ;  /* 0x0000000402007c11 */ /* 0x000fc8000f8e10ff */
        /* <DEDUP_REMOVED lines=26> */
[----:B------:R-:W4:Y:S01]  /*17e0*/  LDS R10, [R0+0x340] ;  /* 0x00034000000a7984 */ /* 0x000f220000000800 */
[----:B-----5:R-:W-:-:S03]  /*17f0*/  FFMA R2, R2, R17, R3 ;  /* 0x0000001102027223 */ /* 0x020fc60000000003 */
[----:B------:R-:W5:Y:S04]  /*1800*/  LDS R16, [R0+0x380] ;  /* 0x0003800000107984 */ /* 0x000f680000000800 */
        /* <DEDUP_REMOVED lines=9> */
[----:B-----5:R-:W-:-:S04]  /*18a0*/  FFMA R16, R16, R30, R9 ;  /* 0x0000001e10107223 */ /* 0x020fc80000000009 */
[----:B------:R-:W-:Y:S01]  /*18b0*/  FFMA R31, R3, R31, R16 ;  /* 0x0000001f031f7223 */ /* 0x000fe20000000010 */
[----:B------:R-:W-:Y:S06]  /*18c0*/  BAR.SYNC.DEFER_BLOCKING 0x0 ;  /* 0x0000000000007b1d */ /* 0x000fec0000010000 */
.L_x_0:
[----:B------:R-:W-:-:S04]  /*18d0*/  VIMNMX R0, PT, PT, R23, R4, !PT ;  /* 0x0000000417007248 */ /* 0x000fc80007fe0100 */
[----:B------:R-:W-:-:S13]  /*18e0*/  ISETP.GE.AND P0, PT, R0, R5, PT ;  /* 0x000000050000720c */ /* 0x000fda0003f06270 */
[----:B------:R-:W-:Y:S05]  /*18f0*/  @P0 EXIT ;  /* 0x000000000000094d */ /* 0x000fea0003800000 */
[----:B------:R-:W0:Y:S01]  /*1900*/  LDC.64 R2, c[0x0][0x390] ;  /* 0x0000e400ff027b82 */ /* 0x000e220000000a00 */
[----:B------:R-:W-:-:S04]  /*1910*/  IMAD R5, R23, R5, R4 ;  /* 0x0000000517057224 */ /* 0x000fc800078e0204 */
[----:B0-----:R-:W-:-:S05]  /*1920*/  IMAD.WIDE R2, R5, 0x4, R2 ;  /* 0x0000000405027825 */ /* 0x001fca00078e0202 */
[----:B------:R-:W-:Y:S01]  /*1930*/  STG.E desc[UR8][R2.64], R31 ;  /* 0x0000001f02007986 */ /* 0x000fe2000c101908 */
[----:B------:R-:W-:Y:S05]  /*1940*/  EXIT ;  /* 0x000000000000794d */ /* 0x000fea0003800000 */
.L_x_4:
[----:B------:R-:W-:-:S00]  /*1950*/  BRA `(.L_x_4) ;  /* 0xfffffffc00fc7947 */ /* 0x000fc0000383ffff */
[----:B------:R-:W-:-:S00]  /*1960*/  NOP ;  /* 0x0000000000007918 */ /* 0x000fc00000000000 */
        /* <DEDUP_REMOVED lines=9> */
.L_x_5:


//--------------------- .nv.shared._Z14matrixMulTiledPKfS0_Pfi --------------------------
	.section	.nv.shared._Z14matrixMulTiledPKfS0_Pfi,"aw",@nobits
	.sectionflags	@""
	.align	4
.nv.shared._Z14matrixMulTiledPKfS0_Pfi:
	.zero		3072


//--------------------- .nv.shared.reserved.0     --------------------------
	.section	.nv.shared.reserved.0,"aw",@nobits
	.weak		__nv_reservedSMEM_offset_0_alias
	.size		__nv_reservedSMEM_offset_0_alias, 0, 64
	.other		__nv_reservedSMEM_offset_0_alias,@"STO_CUDA_RESERVED_SHARED STV_DEFAULT"
__nv_reservedSMEM_offset_0_alias:
	.zero		0
	.zero		64


//--------------------- .nv.constant0._Z14matrixMulTiledPKfS0_Pfi --------------------------
	.section	.nv.constant0._Z14matrixMulTiledPKfS0_Pfi,"a",@progbits
	.sectionflags	@""
	.align	4
.nv.constant0._Z14matrixMulTiledPKfS0_Pfi:
	.zero		924


//--------------------- SYMBOLS --------------------------

	.type		.nv.reservedSmem.offset0,@object
	.size		.nv.reservedSmem.offset0,0x4
	.type		.nv.reservedSmem.cap,@object
	.size		.nv.reservedSmem.cap,0x4
